//
// Generated by NVIDIA NVVM Compiler
//
// Compiler Build ID: CL-36424714
// Cuda compilation tools, release 13.0, V13.0.88
// Based on NVVM 20.0.0
//

.version 9.0
.target sm_100
.address_size 64

	// .globl	_Z18convolution_kernelP3imgS0_P3keri
.extern .shared .align 16 .b8 shared_mem[];

.visible .entry _Z18convolution_kernelP3imgS0_P3keri(
	.param .u64 .ptr .align 1 _Z18convolution_kernelP3imgS0_P3keri_param_0,
	.param .u64 .ptr .align 1 _Z18convolution_kernelP3imgS0_P3keri_param_1,
	.param .u64 .ptr .align 1 _Z18convolution_kernelP3imgS0_P3keri_param_2,
	.param .u32 _Z18convolution_kernelP3imgS0_P3keri_param_3
)
{
	.reg .pred 	%p<58>;
	.reg .b32 	%r<165>;
	.reg .b32 	%f<82>;
	.reg .b64 	%rd<49>;

	ld.param.u64 	%rd5, [_Z18convolution_kernelP3imgS0_P3keri_param_0];
	ld.param.u64 	%rd6, [_Z18convolution_kernelP3imgS0_P3keri_param_1];
	ld.param.u64 	%rd7, [_Z18convolution_kernelP3imgS0_P3keri_param_2];
	ld.param.u32 	%r68, [_Z18convolution_kernelP3imgS0_P3keri_param_3];
	cvta.to.global.u64 	%rd1, %rd5;
	cvta.to.global.u64 	%rd2, %rd6;
	cvta.to.global.u64 	%rd3, %rd7;
	ld.global.v2.u32 	{%r1, %r2}, [%rd3];
	mul.lo.s32 	%r3, %r1, %r1;
	mul.lo.s32 	%r69, %r3, %r2;
	ld.global.u32 	%r70, [%rd3+8];
	mul.lo.s32 	%r4, %r69, %r70;
	setp.lt.s32 	%p1, %r4, 1;
	@%p1 bra 	$L__BB0_13;
	ld.global.u64 	%rd8, [%rd3+16];
	cvta.to.global.u64 	%rd4, %rd8;
	and.b32  	%r5, %r4, 15;
	setp.lt.u32 	%p2, %r4, 16;
	mov.b32 	%r155, 0;
	@%p2 bra 	$L__BB0_4;
	and.b32  	%r155, %r4, 2147483632;
	mov.b32 	%r153, 0;
	mov.u32 	%r74, shared_mem;
$L__BB0_3:
	.pragma "nounroll";
	mul.wide.u32 	%rd9, %r153, 4;
	add.s64 	%rd10, %rd4, %rd9;
	ld.global.f32 	%f22, [%rd10];
	shl.b32 	%r73, %r153, 2;
	add.s32 	%r75, %r74, %r73;
	ld.global.f32 	%f23, [%rd10+4];
	ld.global.f32 	%f24, [%rd10+8];
	ld.global.f32 	%f25, [%rd10+12];
	st.shared.v4.f32 	[%r75], {%f22, %f23, %f24, %f25};
	ld.global.f32 	%f26, [%rd10+16];
	ld.global.f32 	%f27, [%rd10+20];
	ld.global.f32 	%f28, [%rd10+24];
	ld.global.f32 	%f29, [%rd10+28];
	st.shared.v4.f32 	[%r75+16], {%f26, %f27, %f28, %f29};
	ld.global.f32 	%f30, [%rd10+32];
	ld.global.f32 	%f31, [%rd10+36];
	ld.global.f32 	%f32, [%rd10+40];
	ld.global.f32 	%f33, [%rd10+44];
	st.shared.v4.f32 	[%r75+32], {%f30, %f31, %f32, %f33};
	ld.global.f32 	%f34, [%rd10+48];
	ld.global.f32 	%f35, [%rd10+52];
	ld.global.f32 	%f36, [%rd10+56];
	ld.global.f32 	%f37, [%rd10+60];
	st.shared.v4.f32 	[%r75+48], {%f34, %f35, %f36, %f37};
	add.s32 	%r153, %r153, 16;
	setp.ne.s32 	%p3, %r153, %r155;
	@%p3 bra 	$L__BB0_3;
$L__BB0_4:
	setp.eq.s32 	%p4, %r5, 0;
	@%p4 bra 	$L__BB0_13;
	and.b32  	%r10, %r4, 7;
	setp.lt.u32 	%p5, %r5, 8;
	@%p5 bra 	$L__BB0_7;
	mul.wide.u32 	%rd11, %r155, 4;
	add.s64 	%rd12, %rd4, %rd11;
	ld.global.f32 	%f38, [%rd12];
	shl.b32 	%r76, %r155, 2;
	mov.u32 	%r77, shared_mem;
	add.s32 	%r78, %r77, %r76;
	st.shared.f32 	[%r78], %f38;
	ld.global.f32 	%f39, [%rd12+4];
	st.shared.f32 	[%r78+4], %f39;
	ld.global.f32 	%f40, [%rd12+8];
	st.shared.f32 	[%r78+8], %f40;
	ld.global.f32 	%f41, [%rd12+12];
	st.shared.f32 	[%r78+12], %f41;
	ld.global.f32 	%f42, [%rd12+16];
	st.shared.f32 	[%r78+16], %f42;
	ld.global.f32 	%f43, [%rd12+20];
	st.shared.f32 	[%r78+20], %f43;
	ld.global.f32 	%f44, [%rd12+24];
	st.shared.f32 	[%r78+24], %f44;
	ld.global.f32 	%f45, [%rd12+28];
	st.shared.f32 	[%r78+28], %f45;
	add.s32 	%r155, %r155, 8;
$L__BB0_7:
	setp.eq.s32 	%p6, %r10, 0;
	@%p6 bra 	$L__BB0_13;
	and.b32  	%r13, %r4, 3;
	setp.lt.u32 	%p7, %r10, 4;
	@%p7 bra 	$L__BB0_10;
	mul.wide.u32 	%rd13, %r155, 4;
	add.s64 	%rd14, %rd4, %rd13;
	ld.global.f32 	%f46, [%rd14];
	shl.b32 	%r79, %r155, 2;
	mov.u32 	%r80, shared_mem;
	add.s32 	%r81, %r80, %r79;
	st.shared.f32 	[%r81], %f46;
	ld.global.f32 	%f47, [%rd14+4];
	st.shared.f32 	[%r81+4], %f47;
	ld.global.f32 	%f48, [%rd14+8];
	st.shared.f32 	[%r81+8], %f48;
	ld.global.f32 	%f49, [%rd14+12];
	st.shared.f32 	[%r81+12], %f49;
	add.s32 	%r155, %r155, 4;
$L__BB0_10:
	setp.eq.s32 	%p8, %r13, 0;
	@%p8 bra 	$L__BB0_13;
	mov.b32 	%r158, 0;
	mov.u32 	%r84, shared_mem;
$L__BB0_12:
	.pragma "nounroll";
	mul.wide.u32 	%rd15, %r155, 4;
	add.s64 	%rd16, %rd4, %rd15;
	ld.global.f32 	%f50, [%rd16];
	shl.b32 	%r83, %r155, 2;
	add.s32 	%r85, %r84, %r83;
	st.shared.f32 	[%r85], %f50;
	add.s32 	%r155, %r155, 1;
	add.s32 	%r158, %r158, 1;
	setp.ne.s32 	%p9, %r158, %r13;
	@%p9 bra 	$L__BB0_12;
$L__BB0_13:
	mov.u32 	%r86, %ctaid.x;
	mov.u32 	%r87, %ntid.x;
	mov.u32 	%r88, %tid.x;
	mad.lo.s32 	%r20, %r86, %r87, %r88;
	mov.u32 	%r89, %ctaid.y;
	mov.u32 	%r90, %ntid.y;
	mov.u32 	%r91, %tid.y;
	mad.lo.s32 	%r21, %r89, %r90, %r91;
	mov.u32 	%r92, %ctaid.z;
	mov.u32 	%r93, %ntid.z;
	mov.u32 	%r94, %tid.z;
	mad.lo.s32 	%r22, %r92, %r93, %r94;
	ld.global.u32 	%r23, [%rd2];
	setp.ge.s32 	%p10, %r20, %r23;
	@%p10 bra 	$L__BB0_21;
	ld.global.u32 	%r24, [%rd2+4];
	setp.ge.s32 	%p11, %r21, %r24;
	@%p11 bra 	$L__BB0_21;
	ld.global.u32 	%r95, [%rd2+8];
	setp.ge.s32 	%p12, %r22, %r95;
	@%p12 bra 	$L__BB0_21;
	setp.lt.s32 	%p13, %r1, 1;
	mov.f32 	%f80, 0f00000000;
	@%p13 bra 	$L__BB0_20;
	mul.lo.s32 	%r25, %r68, %r20;
	mul.lo.s32 	%r26, %r68, %r21;
	mul.lo.s32 	%r27, %r2, %r22;
	max.s32 	%r28, %r2, 1;
	add.s32 	%r97, %r27, 3;
	mul.lo.s32 	%r29, %r1, %r97;
	shl.b32 	%r30, %r3, 4;
	mad.lo.s32 	%r31, %r1, %r27, %r1;
	mov.f32 	%f80, 0f00000000;
	mov.b32 	%r159, 0;
$L__BB0_18:
	setp.gt.s32 	%p14, %r2, 0;
	add.s32 	%r33, %r159, %r25;
	@%p14 bra 	$L__BB0_22;
$L__BB0_19:
	add.s32 	%r159, %r159, 1;
	setp.eq.s32 	%p57, %r159, %r1;
	@%p57 bra 	$L__BB0_20;
	bra.uni 	$L__BB0_18;
$L__BB0_20:
	ld.global.u64 	%rd45, [%rd2+16];
	cvta.to.global.u64 	%rd46, %rd45;
	mad.lo.s32 	%r151, %r24, %r22, %r21;
	mad.lo.s32 	%r152, %r151, %r23, %r20;
	mul.wide.s32 	%rd47, %r152, 4;
	add.s64 	%rd48, %rd46, %rd47;
	st.global.f32 	[%rd48], %f80;
$L__BB0_21:
	ret;
$L__BB0_22:
	max.s32 	%r35, %r1, 1;
	mov.b32 	%r160, 0;
$L__BB0_23:
	add.s32 	%r37, %r160, %r26;
	and.b32  	%r38, %r28, 3;
	setp.lt.s32 	%p15, %r2, 4;
	mov.b32 	%r164, 0;
	@%p15 bra 	$L__BB0_42;
	and.b32  	%r164, %r28, 2147483644;
	neg.s32 	%r163, %r164;
	shl.b32 	%r161, %r159, 2;
	add.s32 	%r101, %r29, %r160;
	shl.b32 	%r102, %r1, 2;
	mov.u32 	%r103, shared_mem;
	mad.lo.s32 	%r56, %r102, %r101, %r103;
	add.s32 	%r104, %r27, 2;
	mad.lo.s32 	%r105, %r1, %r104, %r160;
	mad.lo.s32 	%r57, %r102, %r105, %r103;
	add.s32 	%r106, %r31, %r160;
	mad.lo.s32 	%r58, %r102, %r106, %r103;
	mul.lo.s32 	%r107, %r1, %r2;
	mad.lo.s32 	%r108, %r107, %r22, %r160;
	mad.lo.s32 	%r59, %r102, %r108, %r103;
	mov.b32 	%r162, 1;
$L__BB0_25:
	setp.lt.s32 	%p16, %r33, 0;
	@%p16 bra 	$L__BB0_29;
	setp.lt.s32 	%p17, %r37, 0;
	ld.global.u32 	%r42, [%rd1];
	setp.ge.s32 	%p18, %r33, %r42;
	or.pred  	%p19, %p18, %p17;
	@%p19 bra 	$L__BB0_29;
	ld.global.u32 	%r43, [%rd1+4];
	setp.ge.s32 	%p20, %r37, %r43;
	@%p20 bra 	$L__BB0_29;
	ld.global.u64 	%rd17, [%rd1+16];
	cvta.to.global.u64 	%rd18, %rd17;
	add.s32 	%r109, %r162, -1;
	mad.lo.s32 	%r110, %r43, %r109, %r37;
	mad.lo.s32 	%r111, %r110, %r42, %r33;
	mul.wide.s32 	%rd19, %r111, 4;
	add.s64 	%rd20, %rd18, %rd19;
	ld.global.f32 	%f54, [%rd20];
	add.s32 	%r112, %r59, %r161;
	ld.shared.f32 	%f55, [%r112];
	fma.rn.f32 	%f80, %f54, %f55, %f80;
$L__BB0_29:
	@%p16 bra 	$L__BB0_33;
	setp.lt.s32 	%p22, %r37, 0;
	ld.global.u32 	%r44, [%rd1];
	setp.ge.s32 	%p23, %r33, %r44;
	or.pred  	%p24, %p23, %p22;
	@%p24 bra 	$L__BB0_33;
	ld.global.u32 	%r45, [%rd1+4];
	setp.ge.s32 	%p25, %r37, %r45;
	@%p25 bra 	$L__BB0_33;
	ld.global.u64 	%rd21, [%rd1+16];
	cvta.to.global.u64 	%rd22, %rd21;
	mad.lo.s32 	%r113, %r45, %r162, %r37;
	mad.lo.s32 	%r114, %r113, %r44, %r33;
	mul.wide.s32 	%rd23, %r114, 4;
	add.s64 	%rd24, %rd22, %rd23;
	ld.global.f32 	%f56, [%rd24];
	add.s32 	%r115, %r58, %r161;
	ld.shared.f32 	%f57, [%r115];
	fma.rn.f32 	%f80, %f56, %f57, %f80;
$L__BB0_33:
	@%p16 bra 	$L__BB0_37;
	setp.lt.s32 	%p27, %r37, 0;
	ld.global.u32 	%r46, [%rd1];
	setp.ge.s32 	%p28, %r33, %r46;
	or.pred  	%p29, %p28, %p27;
	@%p29 bra 	$L__BB0_37;
	ld.global.u32 	%r47, [%rd1+4];
	setp.ge.s32 	%p30, %r37, %r47;
	@%p30 bra 	$L__BB0_37;
	ld.global.u64 	%rd25, [%rd1+16];
	cvta.to.global.u64 	%rd26, %rd25;
	mad.lo.s32 	%r116, %r47, %r162, %r47;
	add.s32 	%r117, %r116, %r37;
	mad.lo.s32 	%r118, %r117, %r46, %r33;
	mul.wide.s32 	%rd27, %r118, 4;
	add.s64 	%rd28, %rd26, %rd27;
	ld.global.f32 	%f58, [%rd28];
	add.s32 	%r119, %r57, %r161;
	ld.shared.f32 	%f59, [%r119];
	fma.rn.f32 	%f80, %f58, %f59, %f80;
$L__BB0_37:
	@%p16 bra 	$L__BB0_41;
	setp.lt.s32 	%p32, %r37, 0;
	ld.global.u32 	%r48, [%rd1];
	setp.ge.s32 	%p33, %r33, %r48;
	or.pred  	%p34, %p33, %p32;
	@%p34 bra 	$L__BB0_41;
	ld.global.u32 	%r49, [%rd1+4];
	setp.ge.s32 	%p35, %r37, %r49;
	@%p35 bra 	$L__BB0_41;
	ld.global.u64 	%rd29, [%rd1+16];
	cvta.to.global.u64 	%rd30, %rd29;
	add.s32 	%r120, %r162, 2;
	mad.lo.s32 	%r121, %r49, %r120, %r37;
	mad.lo.s32 	%r122, %r121, %r48, %r33;
	mul.wide.s32 	%rd31, %r122, 4;
	add.s64 	%rd32, %rd30, %rd31;
	ld.global.f32 	%f60, [%rd32];
	add.s32 	%r123, %r56, %r161;
	ld.shared.f32 	%f61, [%r123];
	fma.rn.f32 	%f80, %f60, %f61, %f80;
$L__BB0_41:
	add.s32 	%r163, %r163, 4;
	add.s32 	%r162, %r162, 4;
	add.s32 	%r161, %r161, %r30;
	setp.eq.s32 	%p36, %r163, 0;
	@%p36 bra 	$L__BB0_42;
	bra.uni 	$L__BB0_25;
$L__BB0_42:
	setp.eq.s32 	%p37, %r38, 0;
	@%p37 bra 	$L__BB0_56;
	setp.lt.s32 	%p38, %r33, 0;
	@%p38 bra 	$L__BB0_47;
	setp.lt.s32 	%p39, %r37, 0;
	ld.global.u32 	%r61, [%rd1];
	setp.ge.s32 	%p40, %r33, %r61;
	or.pred  	%p41, %p40, %p39;
	@%p41 bra 	$L__BB0_47;
	ld.global.u32 	%r62, [%rd1+4];
	setp.ge.s32 	%p42, %r37, %r62;
	@%p42 bra 	$L__BB0_47;
	ld.global.u64 	%rd33, [%rd1+16];
	cvta.to.global.u64 	%rd34, %rd33;
	mad.lo.s32 	%r124, %r62, %r164, %r37;
	mad.lo.s32 	%r125, %r124, %r61, %r33;
	mul.wide.s32 	%rd35, %r125, 4;
	add.s64 	%rd36, %rd34, %rd35;
	ld.global.f32 	%f62, [%rd36];
	add.s32 	%r126, %r27, %r164;
	mad.lo.s32 	%r127, %r1, %r160, %r159;
	mad.lo.s32 	%r128, %r3, %r126, %r127;
	shl.b32 	%r129, %r128, 2;
	mov.u32 	%r130, shared_mem;
	add.s32 	%r131, %r130, %r129;
	ld.shared.f32 	%f63, [%r131];
	fma.rn.f32 	%f80, %f62, %f63, %f80;
$L__BB0_47:
	setp.eq.s32 	%p43, %r38, 1;
	@%p43 bra 	$L__BB0_56;
	@%p38 bra 	$L__BB0_52;
	setp.lt.s32 	%p45, %r37, 0;
	ld.global.u32 	%r63, [%rd1];
	setp.ge.s32 	%p46, %r33, %r63;
	or.pred  	%p47, %p46, %p45;
	@%p47 bra 	$L__BB0_52;
	ld.global.u32 	%r64, [%rd1+4];
	setp.ge.s32 	%p48, %r37, %r64;
	@%p48 bra 	$L__BB0_52;
	add.s32 	%r132, %r164, %r27;
	ld.global.u64 	%rd37, [%rd1+16];
	cvta.to.global.u64 	%rd38, %rd37;
	mad.lo.s32 	%r133, %r64, %r164, %r64;
	add.s32 	%r134, %r133, %r37;
	mad.lo.s32 	%r135, %r134, %r63, %r33;
	mul.wide.s32 	%rd39, %r135, 4;
	add.s64 	%rd40, %rd38, %rd39;
	ld.global.f32 	%f64, [%rd40];
	mad.lo.s32 	%r136, %r3, %r132, %r3;
	mad.lo.s32 	%r137, %r1, %r160, %r159;
	add.s32 	%r138, %r137, %r136;
	shl.b32 	%r139, %r138, 2;
	mov.u32 	%r140, shared_mem;
	add.s32 	%r141, %r140, %r139;
	ld.shared.f32 	%f65, [%r141];
	fma.rn.f32 	%f80, %f64, %f65, %f80;
$L__BB0_52:
	setp.eq.s32 	%p50, %r38, 2;
	or.pred  	%p51, %p50, %p38;
	@%p51 bra 	$L__BB0_56;
	setp.lt.s32 	%p52, %r37, 0;
	ld.global.u32 	%r65, [%rd1];
	setp.ge.s32 	%p53, %r33, %r65;
	or.pred  	%p54, %p53, %p52;
	@%p54 bra 	$L__BB0_56;
	ld.global.u32 	%r66, [%rd1+4];
	setp.ge.s32 	%p55, %r37, %r66;
	@%p55 bra 	$L__BB0_56;
	add.s32 	%r142, %r164, 2;
	ld.global.u64 	%rd41, [%rd1+16];
	cvta.to.global.u64 	%rd42, %rd41;
	mad.lo.s32 	%r143, %r66, %r142, %r37;
	mad.lo.s32 	%r144, %r143, %r65, %r33;
	mul.wide.s32 	%rd43, %r144, 4;
	add.s64 	%rd44, %rd42, %rd43;
	ld.global.f32 	%f66, [%rd44];
	add.s32 	%r145, %r27, %r142;
	mad.lo.s32 	%r146, %r1, %r160, %r159;
	mad.lo.s32 	%r147, %r3, %r145, %r146;
	shl.b32 	%r148, %r147, 2;
	mov.u32 	%r149, shared_mem;
	add.s32 	%r150, %r149, %r148;
	ld.shared.f32 	%f67, [%r150];
	fma.rn.f32 	%f80, %f66, %f67, %f80;
$L__BB0_56:
	add.s32 	%r160, %r160, 1;
	setp.eq.s32 	%p56, %r160, %r35;
	@%p56 bra 	$L__BB0_19;
	bra.uni 	$L__BB0_23;

}
	// .globl	_Z14pooling_kernelP3imgS0_ii
.visible .entry _Z14pooling_kernelP3imgS0_ii(
	.param .u64 .ptr .align 1 _Z14pooling_kernelP3imgS0_ii_param_0,
	.param .u64 .ptr .align 1 _Z14pooling_kernelP3imgS0_ii_param_1,
	.param .u32 _Z14pooling_kernelP3imgS0_ii_param_2,
	.param .u32 _Z14pooling_kernelP3imgS0_ii_param_3
)
{
	.reg .pred 	%p<81>;
	.reg .b32 	%r<84>;
	.reg .b32 	%f<42>;
	.reg .b64 	%rd<37>;

	ld.param.u64 	%rd3, [_Z14pooling_kernelP3imgS0_ii_param_0];
	ld.param.u64 	%rd4, [_Z14pooling_kernelP3imgS0_ii_param_1];
	ld.param.u32 	%r33, [_Z14pooling_kernelP3imgS0_ii_param_2];
	ld.param.u32 	%r34, [_Z14pooling_kernelP3imgS0_ii_param_3];
	cvta.to.global.u64 	%rd1, %rd3;
	cvta.to.global.u64 	%rd2, %rd4;
	mov.u32 	%r35, %ctaid.x;
	mov.u32 	%r36, %ntid.x;
	mov.u32 	%r37, %tid.x;
	mad.lo.s32 	%r1, %r35, %r36, %r37;
	mov.u32 	%r38, %ctaid.y;
	mov.u32 	%r39, %ntid.y;
	mov.u32 	%r40, %tid.y;
	mad.lo.s32 	%r2, %r38, %r39, %r40;
	mov.u32 	%r41, %ctaid.z;
	mov.u32 	%r42, %ntid.z;
	mov.u32 	%r43, %tid.z;
	mad.lo.s32 	%r3, %r41, %r42, %r43;
	ld.global.u32 	%r4, [%rd2];
	setp.ge.s32 	%p15, %r1, %r4;
	@%p15 bra 	$L__BB1_48;
	ld.global.u32 	%r5, [%rd2+4];
	setp.ge.s32 	%p16, %r2, %r5;
	@%p16 bra 	$L__BB1_48;
	ld.global.u32 	%r44, [%rd2+8];
	setp.ge.s32 	%p17, %r3, %r44;
	@%p17 bra 	$L__BB1_48;
	setp.lt.s32 	%p18, %r33, 1;
	mov.f32 	%f31, 0fFF800000;
	@%p18 bra 	$L__BB1_47;
	mul.lo.s32 	%r6, %r34, %r1;
	mul.lo.s32 	%r7, %r34, %r2;
	and.b32  	%r8, %r33, 3;
	and.b32  	%r9, %r33, 2147483644;
	neg.s32 	%r10, %r9;
	add.s32 	%r11, %r7, 3;
	mov.f32 	%f31, 0fFF800000;
	mov.b32 	%r80, 0;
$L__BB1_5:
	setp.lt.u32 	%p19, %r33, 4;
	add.s32 	%r13, %r80, %r6;
	mov.b32 	%r83, 0;
	@%p19 bra 	$L__BB1_28;
	mov.u32 	%r81, %r11;
	mov.u32 	%r82, %r10;
$L__BB1_7:
	setp.lt.s32 	%p21, %r13, 0;
	add.s32 	%r16, %r81, -2;
	add.s32 	%r17, %r81, -3;
	mov.pred 	%p74, 0;
	@%p21 bra 	$L__BB1_9;
	ld.global.u32 	%r47, [%rd1];
	setp.lt.s32 	%p74, %r13, %r47;
$L__BB1_9:
	setp.lt.s32 	%p22, %r17, 0;
	not.pred 	%p23, %p74;
	or.pred  	%p24, %p23, %p22;
	@%p24 bra 	$L__BB1_12;
	ld.global.u32 	%r18, [%rd1+4];
	setp.ge.s32 	%p25, %r17, %r18;
	@%p25 bra 	$L__BB1_12;
	ld.global.u64 	%rd5, [%rd1+16];
	cvta.to.global.u64 	%rd6, %rd5;
	ld.global.u32 	%r48, [%rd1];
	mad.lo.s32 	%r49, %r18, %r3, %r81;
	add.s32 	%r50, %r49, -3;
	mad.lo.s32 	%r51, %r50, %r48, %r13;
	mul.wide.s32 	%rd7, %r51, 4;
	add.s64 	%rd8, %rd6, %rd7;
	ld.global.f32 	%f23, [%rd8];
	setp.gt.f32 	%p26, %f23, %f31;
	selp.f32 	%f31, %f23, %f31, %p26;
$L__BB1_12:
	setp.lt.s32 	%p28, %r13, 0;
	mov.pred 	%p75, 0;
	@%p28 bra 	$L__BB1_14;
	ld.global.u32 	%r52, [%rd1];
	setp.lt.s32 	%p75, %r13, %r52;
$L__BB1_14:
	setp.lt.s32 	%p29, %r16, 0;
	not.pred 	%p30, %p75;
	or.pred  	%p31, %p30, %p29;
	@%p31 bra 	$L__BB1_17;
	ld.global.u32 	%r19, [%rd1+4];
	setp.ge.s32 	%p32, %r16, %r19;
	@%p32 bra 	$L__BB1_17;
	ld.global.u64 	%rd9, [%rd1+16];
	cvta.to.global.u64 	%rd10, %rd9;
	ld.global.u32 	%r53, [%rd1];
	mad.lo.s32 	%r54, %r19, %r3, %r81;
	add.s32 	%r55, %r54, -2;
	mad.lo.s32 	%r56, %r55, %r53, %r13;
	mul.wide.s32 	%rd11, %r56, 4;
	add.s64 	%rd12, %rd10, %rd11;
	ld.global.f32 	%f24, [%rd12];
	setp.gt.f32 	%p33, %f24, %f31;
	selp.f32 	%f31, %f24, %f31, %p33;
$L__BB1_17:
	setp.lt.s32 	%p35, %r13, 0;
	add.s32 	%r20, %r16, 1;
	mov.pred 	%p76, 0;
	@%p35 bra 	$L__BB1_19;
	ld.global.u32 	%r57, [%rd1];
	setp.lt.s32 	%p76, %r13, %r57;
$L__BB1_19:
	setp.lt.s32 	%p36, %r20, 0;
	not.pred 	%p37, %p76;
	or.pred  	%p38, %p37, %p36;
	@%p38 bra 	$L__BB1_22;
	ld.global.u32 	%r21, [%rd1+4];
	setp.ge.s32 	%p39, %r20, %r21;
	@%p39 bra 	$L__BB1_22;
	ld.global.u64 	%rd13, [%rd1+16];
	cvta.to.global.u64 	%rd14, %rd13;
	ld.global.u32 	%r58, [%rd1];
	mad.lo.s32 	%r59, %r21, %r3, %r81;
	add.s32 	%r60, %r59, -1;
	mad.lo.s32 	%r61, %r60, %r58, %r13;
	mul.wide.s32 	%rd15, %r61, 4;
	add.s64 	%rd16, %rd14, %rd15;
	ld.global.f32 	%f25, [%rd16];
	setp.gt.f32 	%p40, %f25, %f31;
	selp.f32 	%f31, %f25, %f31, %p40;
$L__BB1_22:
	setp.lt.s32 	%p42, %r13, 0;
	mov.pred 	%p77, 0;
	@%p42 bra 	$L__BB1_24;
	ld.global.u32 	%r62, [%rd1];
	setp.lt.s32 	%p77, %r13, %r62;
$L__BB1_24:
	setp.lt.s32 	%p43, %r81, 0;
	not.pred 	%p44, %p77;
	or.pred  	%p45, %p44, %p43;
	@%p45 bra 	$L__BB1_27;
	ld.global.u32 	%r22, [%rd1+4];
	setp.ge.s32 	%p46, %r81, %r22;
	@%p46 bra 	$L__BB1_27;
	ld.global.u64 	%rd17, [%rd1+16];
	cvta.to.global.u64 	%rd18, %rd17;
	ld.global.u32 	%r63, [%rd1];
	mad.lo.s32 	%r64, %r22, %r3, %r81;
	mad.lo.s32 	%r65, %r64, %r63, %r13;
	mul.wide.s32 	%rd19, %r65, 4;
	add.s64 	%rd20, %rd18, %rd19;
	ld.global.f32 	%f26, [%rd20];
	setp.gt.f32 	%p47, %f26, %f31;
	selp.f32 	%f31, %f26, %f31, %p47;
$L__BB1_27:
	add.s32 	%r82, %r82, 4;
	add.s32 	%r81, %r81, 4;
	setp.ne.s32 	%p48, %r82, 0;
	mov.u32 	%r83, %r9;
	@%p48 bra 	$L__BB1_7;
$L__BB1_28:
	setp.eq.s32 	%p49, %r8, 0;
	@%p49 bra 	$L__BB1_46;
	setp.lt.s32 	%p51, %r13, 0;
	add.s32 	%r26, %r83, %r7;
	mov.pred 	%p78, 0;
	@%p51 bra 	$L__BB1_31;
	ld.global.u32 	%r66, [%rd1];
	setp.lt.s32 	%p78, %r13, %r66;
$L__BB1_31:
	setp.lt.s32 	%p52, %r26, 0;
	not.pred 	%p53, %p78;
	or.pred  	%p54, %p53, %p52;
	@%p54 bra 	$L__BB1_34;
	ld.global.u32 	%r27, [%rd1+4];
	setp.ge.s32 	%p55, %r26, %r27;
	@%p55 bra 	$L__BB1_34;
	ld.global.u64 	%rd21, [%rd1+16];
	cvta.to.global.u64 	%rd22, %rd21;
	ld.global.u32 	%r67, [%rd1];
	mad.lo.s32 	%r68, %r27, %r3, %r26;
	mad.lo.s32 	%r69, %r68, %r67, %r13;
	mul.wide.s32 	%rd23, %r69, 4;
	add.s64 	%rd24, %rd22, %rd23;
	ld.global.f32 	%f27, [%rd24];
	setp.gt.f32 	%p56, %f27, %f31;
	selp.f32 	%f31, %f27, %f31, %p56;
$L__BB1_34:
	setp.eq.s32 	%p57, %r8, 1;
	@%p57 bra 	$L__BB1_46;
	setp.lt.s32 	%p59, %r13, 0;
	add.s32 	%r28, %r26, 1;
	mov.pred 	%p79, 0;
	@%p59 bra 	$L__BB1_37;
	ld.global.u32 	%r70, [%rd1];
	setp.lt.s32 	%p79, %r13, %r70;
$L__BB1_37:
	setp.lt.s32 	%p60, %r28, 0;
	not.pred 	%p61, %p79;
	or.pred  	%p62, %p61, %p60;
	@%p62 bra 	$L__BB1_40;
	ld.global.u32 	%r29, [%rd1+4];
	setp.ge.s32 	%p63, %r28, %r29;
	@%p63 bra 	$L__BB1_40;
	ld.global.u64 	%rd25, [%rd1+16];
	cvta.to.global.u64 	%rd26, %rd25;
	ld.global.u32 	%r71, [%rd1];
	mad.lo.s32 	%r72, %r29, %r3, %r28;
	mad.lo.s32 	%r73, %r72, %r71, %r13;
	mul.wide.s32 	%rd27, %r73, 4;
	add.s64 	%rd28, %rd26, %rd27;
	ld.global.f32 	%f28, [%rd28];
	setp.gt.f32 	%p64, %f28, %f31;
	selp.f32 	%f31, %f28, %f31, %p64;
$L__BB1_40:
	setp.eq.s32 	%p65, %r8, 2;
	@%p65 bra 	$L__BB1_46;
	setp.lt.s32 	%p67, %r13, 0;
	add.s32 	%r30, %r26, 2;
	mov.pred 	%p80, 0;
	@%p67 bra 	$L__BB1_43;
	ld.global.u32 	%r74, [%rd1];
	setp.lt.s32 	%p80, %r13, %r74;
$L__BB1_43:
	setp.lt.s32 	%p68, %r30, 0;
	not.pred 	%p69, %p80;
	or.pred  	%p70, %p69, %p68;
	@%p70 bra 	$L__BB1_46;
	ld.global.u32 	%r31, [%rd1+4];
	setp.ge.s32 	%p71, %r30, %r31;
	@%p71 bra 	$L__BB1_46;
	ld.global.u64 	%rd29, [%rd1+16];
	cvta.to.global.u64 	%rd30, %rd29;
	ld.global.u32 	%r75, [%rd1];
	mad.lo.s32 	%r76, %r31, %r3, %r30;
	mad.lo.s32 	%r77, %r76, %r75, %r13;
	mul.wide.s32 	%rd31, %r77, 4;
	add.s64 	%rd32, %rd30, %rd31;
	ld.global.f32 	%f29, [%rd32];
	setp.gt.f32 	%p72, %f29, %f31;
	selp.f32 	%f31, %f29, %f31, %p72;
$L__BB1_46:
	add.s32 	%r80, %r80, 1;
	setp.ne.s32 	%p73, %r80, %r33;
	@%p73 bra 	$L__BB1_5;
$L__BB1_47:
	ld.global.u64 	%rd33, [%rd2+16];
	cvta.to.global.u64 	%rd34, %rd33;
	mad.lo.s32 	%r78, %r5, %r3, %r2;
	mad.lo.s32 	%r79, %r78, %r4, %r1;
	mul.wide.s32 	%rd35, %r79, 4;
	add.s64 	%rd36, %rd34, %rd35;
	st.global.f32 	[%rd36], %f31;
$L__BB1_48:
	ret;

}
	// .globl	_Z11relu_kernelP3imgS0_
.visible .entry _Z11relu_kernelP3imgS0_(
	.param .u64 .ptr .align 1 _Z11relu_kernelP3imgS0__param_0,
	.param .u64 .ptr .align 1 _Z11relu_kernelP3imgS0__param_1
)
{
	.reg .pred 	%p<4>;
	.reg .b32 	%r<22>;
	.reg .b32 	%f<3>;
	.reg .b64 	%rd<13>;

	ld.param.u64 	%rd2, [_Z11relu_kernelP3imgS0__param_0];
	ld.param.u64 	%rd3, [_Z11relu_kernelP3imgS0__param_1];
	cvta.to.global.u64 	%rd1, %rd3;
	mov.u32 	%r6, %ctaid.x;
	mov.u32 	%r7, %ntid.x;
	mov.u32 	%r8, %tid.x;
	mad.lo.s32 	%r1, %r6, %r7, %r8;
	mov.u32 	%r9, %ctaid.y;
	mov.u32 	%r10, %ntid.y;
	mov.u32 	%r11, %tid.y;
	mad.lo.s32 	%r2, %r9, %r10, %r11;
	mov.u32 	%r12, %ctaid.z;
	mov.u32 	%r13, %ntid.z;
	mov.u32 	%r14, %tid.z;
	mad.lo.s32 	%r3, %r12, %r13, %r14;
	ld.global.u32 	%r4, [%rd1];
	setp.ge.s32 	%p1, %r1, %r4;
	@%p1 bra 	$L__BB2_4;
	ld.global.u32 	%r5, [%rd1+4];
	setp.ge.s32 	%p2, %r2, %r5;
	@%p2 bra 	$L__BB2_4;
	ld.global.u32 	%r15, [%rd1+8];
	setp.ge.s32 	%p3, %r3, %r15;
	@%p3 bra 	$L__BB2_4;
	cvta.to.global.u64 	%rd4, %rd2;
	ld.global.u64 	%rd5, [%rd4+16];
	cvta.to.global.u64 	%rd6, %rd5;
	ld.global.v2.u32 	{%r16, %r17}, [%rd4];
	mad.lo.s32 	%r18, %r17, %r3, %r2;
	mad.lo.s32 	%r19, %r18, %r16, %r1;
	mul.wide.s32 	%rd7, %r19, 4;
	add.s64 	%rd8, %rd6, %rd7;
	ld.global.f32 	%f1, [%rd8];
	max.f32 	%f2, %f1, 0f00000000;
	ld.global.u64 	%rd9, [%rd1+16];
	cvta.to.global.u64 	%rd10, %rd9;
	mad.lo.s32 	%r20, %r5, %r3, %r2;
	mad.lo.s32 	%r21, %r20, %r4, %r1;
	mul.wide.s32 	%rd11, %r21, 4;
	add.s64 	%rd12, %rd10, %rd11;
	st.global.f32 	[%rd12], %f2;
$L__BB2_4:
	ret;

}
	// .globl	_Z18add_padding_kernelP3imgS0_i
.visible .entry _Z18add_padding_kernelP3imgS0_i(
	.param .u64 .ptr .align 1 _Z18add_padding_kernelP3imgS0_i_param_0,
	.param .u64 .ptr .align 1 _Z18add_padding_kernelP3imgS0_i_param_1,
	.param .u32 _Z18add_padding_kernelP3imgS0_i_param_2
)
{
	.reg .pred 	%p<13>;
	.reg .b32 	%r<29>;
	.reg .b32 	%f<2>;
	.reg .b64 	%rd<17>;

	ld.param.u64 	%rd3, [_Z18add_padding_kernelP3imgS0_i_param_0];
	ld.param.u64 	%rd4, [_Z18add_padding_kernelP3imgS0_i_param_1];
	ld.param.u32 	%r9, [_Z18add_padding_kernelP3imgS0_i_param_2];
	cvta.to.global.u64 	%rd1, %rd3;
	cvta.to.global.u64 	%rd2, %rd4;
	mov.u32 	%r10, %ctaid.x;
	mov.u32 	%r11, %ntid.x;
	mov.u32 	%r12, %tid.x;
	mad.lo.s32 	%r1, %r10, %r11, %r12;
	mov.u32 	%r13, %ctaid.y;
	mov.u32 	%r14, %ntid.y;
	mov.u32 	%r15, %tid.y;
	mad.lo.s32 	%r2, %r13, %r14, %r15;
	mov.u32 	%r16, %ctaid.z;
	mov.u32 	%r17, %ntid.z;
	mov.u32 	%r18, %tid.z;
	mad.lo.s32 	%r3, %r16, %r17, %r18;
	ld.global.u32 	%r4, [%rd2];
	setp.ge.s32 	%p3, %r1, %r4;
	@%p3 bra 	$L__BB3_9;
	ld.global.u32 	%r5, [%rd2+4];
	setp.ge.s32 	%p4, %r2, %r5;
	@%p4 bra 	$L__BB3_9;
	ld.global.u32 	%r19, [%rd2+8];
	setp.ge.s32 	%p5, %r3, %r19;
	@%p5 bra 	$L__BB3_9;
	sub.s32 	%r6, %r1, %r9;
	sub.s32 	%r7, %r2, %r9;
	setp.lt.s32 	%p7, %r6, 0;
	mov.pred 	%p12, 0;
	@%p7 bra 	$L__BB3_5;
	ld.global.u32 	%r20, [%rd1];
	setp.lt.s32 	%p12, %r6, %r20;
$L__BB3_5:
	setp.lt.s32 	%p8, %r7, 0;
	not.pred 	%p9, %p12;
	or.pred  	%p10, %p9, %p8;
	@%p10 bra 	$L__BB3_8;
	ld.global.u32 	%r8, [%rd1+4];
	setp.ge.s32 	%p11, %r7, %r8;
	@%p11 bra 	$L__BB3_8;
	ld.global.u64 	%rd9, [%rd1+16];
	cvta.to.global.u64 	%rd10, %rd9;
	ld.global.u32 	%r24, [%rd1];
	mad.lo.s32 	%r25, %r8, %r3, %r7;
	mad.lo.s32 	%r26, %r25, %r24, %r6;
	mul.wide.s32 	%rd11, %r26, 4;
	add.s64 	%rd12, %rd10, %rd11;
	ld.global.f32 	%f1, [%rd12];
	ld.global.u64 	%rd13, [%rd2+16];
	cvta.to.global.u64 	%rd14, %rd13;
	mad.lo.s32 	%r27, %r5, %r3, %r2;
	mad.lo.s32 	%r28, %r27, %r4, %r1;
	mul.wide.s32 	%rd15, %r28, 4;
	add.s64 	%rd16, %rd14, %rd15;
	st.global.f32 	[%rd16], %f1;
	bra.uni 	$L__BB3_9;
$L__BB3_8:
	ld.global.u64 	%rd5, [%rd2+16];
	cvta.to.global.u64 	%rd6, %rd5;
	mad.lo.s32 	%r21, %r5, %r3, %r2;
	mad.lo.s32 	%r22, %r21, %r4, %r1;
	mul.wide.s32 	%rd7, %r22, 4;
	add.s64 	%rd8, %rd6, %rd7;
	mov.b32 	%r23, 0;
	st.global.u32 	[%rd8], %r23;
$L__BB3_9:
	ret;

}
	// .globl	_Z12dense_kernelP3imgS0_PfS1_
.visible .entry _Z12dense_kernelP3imgS0_PfS1_(
	.param .u64 .ptr .align 1 _Z12dense_kernelP3imgS0_PfS1__param_0,
	.param .u64 .ptr .align 1 _Z12dense_kernelP3imgS0_PfS1__param_1,
	.param .u64 .ptr .align 1 _Z12dense_kernelP3imgS0_PfS1__param_2,
	.param .u64 .ptr .align 1 _Z12dense_kernelP3imgS0_PfS1__param_3
)
{
	.reg .pred 	%p<11>;
	.reg .b32 	%r<44>;
	.reg .b32 	%f<114>;
	.reg .b64 	%rd<38>;

	ld.param.u64 	%rd13, [_Z12dense_kernelP3imgS0_PfS1__param_0];
	ld.param.u64 	%rd14, [_Z12dense_kernelP3imgS0_PfS1__param_1];
	ld.param.u64 	%rd15, [_Z12dense_kernelP3imgS0_PfS1__param_2];
	ld.param.u64 	%rd12, [_Z12dense_kernelP3imgS0_PfS1__param_3];
	cvta.to.global.u64 	%rd1, %rd15;
	cvta.to.global.u64 	%rd2, %rd13;
	cvta.to.global.u64 	%rd3, %rd14;
	mov.u32 	%r27, %ctaid.x;
	mov.u32 	%r28, %ntid.x;
	mov.u32 	%r29, %tid.x;
	mad.lo.s32 	%r1, %r27, %r28, %r29;
	ld.global.u32 	%r30, [%rd3];
	setp.ge.s32 	%p1, %r1, %r30;
	@%p1 bra 	$L__BB4_15;
	ld.global.v2.u32 	{%r2, %r3}, [%rd2];
	mul.lo.s32 	%r31, %r3, %r2;
	ld.global.u32 	%r4, [%rd2+8];
	mul.lo.s32 	%r5, %r31, %r4;
	setp.lt.s32 	%p2, %r5, 1;
	mov.f32 	%f113, 0f00000000;
	@%p2 bra 	$L__BB4_14;
	ld.global.u64 	%rd16, [%rd2+16];
	cvta.to.global.u64 	%rd4, %rd16;
	mul.lo.s32 	%r33, %r2, %r1;
	mul.lo.s32 	%r34, %r33, %r3;
	mul.lo.s32 	%r6, %r34, %r4;
	and.b32  	%r7, %r5, 15;
	setp.lt.u32 	%p3, %r5, 16;
	mov.f32 	%f113, 0f00000000;
	mov.b32 	%r40, 0;
	@%p3 bra 	$L__BB4_5;
	and.b32  	%r40, %r5, 2147483632;
	neg.s32 	%r38, %r40;
	add.s64 	%rd36, %rd4, 32;
	add.s64 	%rd6, %rd1, 32;
	mov.f32 	%f113, 0f00000000;
	mov.u32 	%r37, %r6;
$L__BB4_4:
	.pragma "nounroll";
	mul.wide.s32 	%rd17, %r37, 4;
	add.s64 	%rd18, %rd6, %rd17;
	ld.global.f32 	%f18, [%rd36+-32];
	ld.global.f32 	%f19, [%rd18+-32];
	fma.rn.f32 	%f20, %f18, %f19, %f113;
	ld.global.f32 	%f21, [%rd36+-28];
	ld.global.f32 	%f22, [%rd18+-28];
	fma.rn.f32 	%f23, %f21, %f22, %f20;
	ld.global.f32 	%f24, [%rd36+-24];
	ld.global.f32 	%f25, [%rd18+-24];
	fma.rn.f32 	%f26, %f24, %f25, %f23;
	ld.global.f32 	%f27, [%rd36+-20];
	ld.global.f32 	%f28, [%rd18+-20];
	fma.rn.f32 	%f29, %f27, %f28, %f26;
	ld.global.f32 	%f30, [%rd36+-16];
	ld.global.f32 	%f31, [%rd18+-16];
	fma.rn.f32 	%f32, %f30, %f31, %f29;
	ld.global.f32 	%f33, [%rd36+-12];
	ld.global.f32 	%f34, [%rd18+-12];
	fma.rn.f32 	%f35, %f33, %f34, %f32;
	ld.global.f32 	%f36, [%rd36+-8];
	ld.global.f32 	%f37, [%rd18+-8];
	fma.rn.f32 	%f38, %f36, %f37, %f35;
	ld.global.f32 	%f39, [%rd36+-4];
	ld.global.f32 	%f40, [%rd18+-4];
	fma.rn.f32 	%f41, %f39, %f40, %f38;
	ld.global.f32 	%f42, [%rd36];
	ld.global.f32 	%f43, [%rd18];
	fma.rn.f32 	%f44, %f42, %f43, %f41;
	ld.global.f32 	%f45, [%rd36+4];
	ld.global.f32 	%f46, [%rd18+4];
	fma.rn.f32 	%f47, %f45, %f46, %f44;
	ld.global.f32 	%f48, [%rd36+8];
	ld.global.f32 	%f49, [%rd18+8];
	fma.rn.f32 	%f50, %f48, %f49, %f47;
	ld.global.f32 	%f51, [%rd36+12];
	ld.global.f32 	%f52, [%rd18+12];
	fma.rn.f32 	%f53, %f51, %f52, %f50;
	ld.global.f32 	%f54, [%rd36+16];
	ld.global.f32 	%f55, [%rd18+16];
	fma.rn.f32 	%f56, %f54, %f55, %f53;
	ld.global.f32 	%f57, [%rd36+20];
	ld.global.f32 	%f58, [%rd18+20];
	fma.rn.f32 	%f59, %f57, %f58, %f56;
	ld.global.f32 	%f60, [%rd36+24];
	ld.global.f32 	%f61, [%rd18+24];
	fma.rn.f32 	%f62, %f60, %f61, %f59;
	ld.global.f32 	%f63, [%rd36+28];
	ld.global.f32 	%f64, [%rd18+28];
	fma.rn.f32 	%f113, %f63, %f64, %f62;
	add.s32 	%r38, %r38, 16;
	add.s64 	%rd36, %rd36, 64;
	add.s32 	%r37, %r37, 16;
	setp.ne.s32 	%p4, %r38, 0;
	@%p4 bra 	$L__BB4_4;
$L__BB4_5:
	setp.eq.s32 	%p5, %r7, 0;
	@%p5 bra 	$L__BB4_14;
	and.b32  	%r15, %r5, 7;
	setp.lt.u32 	%p6, %r7, 8;
	@%p6 bra 	$L__BB4_8;
	mul.wide.u32 	%rd19, %r40, 4;
	add.s64 	%rd20, %rd4, %rd19;
	ld.global.f32 	%f66, [%rd20];
	add.s32 	%r35, %r6, %r40;
	mul.wide.s32 	%rd21, %r35, 4;
	add.s64 	%rd22, %rd1, %rd21;
	ld.global.f32 	%f67, [%rd22];
	fma.rn.f32 	%f68, %f66, %f67, %f113;
	ld.global.f32 	%f69, [%rd20+4];
	ld.global.f32 	%f70, [%rd22+4];
	fma.rn.f32 	%f71, %f69, %f70, %f68;
	ld.global.f32 	%f72, [%rd20+8];
	ld.global.f32 	%f73, [%rd22+8];
	fma.rn.f32 	%f74, %f72, %f73, %f71;
	ld.global.f32 	%f75, [%rd20+12];
	ld.global.f32 	%f76, [%rd22+12];
	fma.rn.f32 	%f77, %f75, %f76, %f74;
	ld.global.f32 	%f78, [%rd20+16];
	ld.global.f32 	%f79, [%rd22+16];
	fma.rn.f32 	%f80, %f78, %f79, %f77;
	ld.global.f32 	%f81, [%rd20+20];
	ld.global.f32 	%f82, [%rd22+20];
	fma.rn.f32 	%f83, %f81, %f82, %f80;
	ld.global.f32 	%f84, [%rd20+24];
	ld.global.f32 	%f85, [%rd22+24];
	fma.rn.f32 	%f86, %f84, %f85, %f83;
	ld.global.f32 	%f87, [%rd20+28];
	ld.global.f32 	%f88, [%rd22+28];
	fma.rn.f32 	%f113, %f87, %f88, %f86;
	add.s32 	%r40, %r40, 8;
$L__BB4_8:
	setp.eq.s32 	%p7, %r15, 0;
	@%p7 bra 	$L__BB4_14;
	and.b32  	%r18, %r5, 3;
	setp.lt.u32 	%p8, %r15, 4;
	@%p8 bra 	$L__BB4_11;
	mul.wide.u32 	%rd23, %r40, 4;
	add.s64 	%rd24, %rd4, %rd23;
	ld.global.f32 	%f90, [%rd24];
	add.s32 	%r36, %r6, %r40;
	mul.wide.s32 	%rd25, %r36, 4;
	add.s64 	%rd26, %rd1, %rd25;
	ld.global.f32 	%f91, [%rd26];
	fma.rn.f32 	%f92, %f90, %f91, %f113;
	ld.global.f32 	%f93, [%rd24+4];
	ld.global.f32 	%f94, [%rd26+4];
	fma.rn.f32 	%f95, %f93, %f94, %f92;
	ld.global.f32 	%f96, [%rd24+8];
	ld.global.f32 	%f97, [%rd26+8];
	fma.rn.f32 	%f98, %f96, %f97, %f95;
	ld.global.f32 	%f99, [%rd24+12];
	ld.global.f32 	%f100, [%rd26+12];
	fma.rn.f32 	%f113, %f99, %f100, %f98;
	add.s32 	%r40, %r40, 4;
$L__BB4_11:
	setp.eq.s32 	%p9, %r18, 0;
	@%p9 bra 	$L__BB4_14;
	add.s32 	%r43, %r40, %r6;
	mul.wide.u32 	%rd27, %r40, 4;
	add.s64 	%rd37, %rd4, %rd27;
	neg.s32 	%r42, %r18;
$L__BB4_13:
	.pragma "nounroll";
	mul.wide.s32 	%rd28, %r43, 4;
	add.s64 	%rd29, %rd1, %rd28;
	ld.global.f32 	%f101, [%rd37];
	ld.global.f32 	%f102, [%rd29];
	fma.rn.f32 	%f113, %f101, %f102, %f113;
	add.s32 	%r43, %r43, 1;
	add.s64 	%rd37, %rd37, 4;
	add.s32 	%r42, %r42, 1;
	setp.ne.s32 	%p10, %r42, 0;
	@%p10 bra 	$L__BB4_13;
$L__BB4_14:
	cvta.to.global.u64 	%rd30, %rd12;
	mul.wide.s32 	%rd31, %r1, 4;
	add.s64 	%rd32, %rd30, %rd31;
	ld.global.f32 	%f103, [%rd32];
	add.f32 	%f104, %f113, %f103;
	ld.global.u64 	%rd33, [%rd3+16];
	cvta.to.global.u64 	%rd34, %rd33;
	add.s64 	%rd35, %rd34, %rd31;
	st.global.f32 	[%rd35], %f104;
$L__BB4_15:
	ret;

}


// ===== COMPILED SASS (sm_100) =====

	.target	sm_100

	.elftype	@"ET_EXEC"


//--------------------- .note.nv.tkinfo           --------------------------
	.section	.note.nv.tkinfo,"",@"SHT_NOTE"
	.sectionflags	@"SHF_NOTE_NV_TKINFO"
	.tkinfo
        /*0018*/ 	.word	0x00000002
        /*0030*/ 	.string	""
        /*0030*/ 	.string	"ptxas"
        /*0030*/ 	.string	"Cuda compilation tools, release 13.0, V13.0.88"
        /*0030*/ 	.string	"Build cuda_13.0.r13.0/compiler.36424714_0"
        /*0030*/ 	.string	"-arch sm_100 -m 64 "



//--------------------- .note.nv.cuinfo           --------------------------
	.section	.note.nv.cuinfo,"",@"SHT_NOTE"
	.sectionflags	@"SHF_NOTE_NV_CUINFO"
        /*0018*/ 	.short	0x0002
        /*001a*/ 	.short	0x0064
        /*001c*/ 	.short	0x0082
	.zero		2


//--------------------- .nv.info                  --------------------------
	.section	.nv.info,"",@"SHT_CUDA_INFO"
	.align	4


	//----- nvinfo : EIATTR_REGCOUNT
	.align		4
        /*0000*/ 	.byte	0x04, 0x2f
        /*0002*/ 	.short	(.L_1 - .L_0)
	.align		4
.L_0:
        /*0004*/ 	.word	index@(_Z18convolution_kernelP3imgS0_P3keri)
        /*0008*/ 	.word	0x0000001d


	//----- nvinfo : EIATTR_FRAME_SIZE
	.align		4
.L_1:
        /*000c*/ 	.byte	0x04, 0x11
        /*000e*/ 	.short	(.L_3 - .L_2)
	.align		4
.L_2:
        /*0010*/ 	.word	index@(_Z18convolution_kernelP3imgS0_P3keri)
        /*0014*/ 	.word	0x00000000


	//----- nvinfo : EIATTR_REGCOUNT
	.align		4
.L_3:
        /*0018*/ 	.byte	0x04, 0x2f
        /*001a*/ 	.short	(.L_5 - .L_4)
	.align		4
.L_4:
        /*001c*/ 	.word	index@(_Z14pooling_kernelP3imgS0_ii)
        /*0020*/ 	.word	0x00000014


	//----- nvinfo : EIATTR_FRAME_SIZE
	.align		4
.L_5:
        /*0024*/ 	.byte	0x04, 0x11
        /*0026*/ 	.short	(.L_7 - .L_6)
	.align		4
.L_6:
        /*0028*/ 	.word	index@(_Z14pooling_kernelP3imgS0_ii)
        /*002c*/ 	.word	0x00000000


	//----- nvinfo : EIATTR_REGCOUNT
	.align		4
.L_7:
        /*0030*/ 	.byte	0x04, 0x2f
        /*0032*/ 	.short	(.L_9 - .L_8)
	.align		4
.L_8:
        /*0034*/ 	.word	index@(_Z11relu_kernelP3imgS0_)
        /*0038*/ 	.word	0x00000012


	//----- nvinfo : EIATTR_FRAME_SIZE
	.align		4
.L_9:
        /*003c*/ 	.byte	0x04, 0x11
        /*003e*/ 	.short	(.L_11 - .L_10)
	.align		4
.L_10:
        /*0040*/ 	.word	index@(_Z11relu_kernelP3imgS0_)
        /*0044*/ 	.word	0x00000000


	//----- nvinfo : EIATTR_REGCOUNT
	.align		4
.L_11:
        /*0048*/ 	.byte	0x04, 0x2f
        /*004a*/ 	.short	(.L_13 - .L_12)
	.align		4
.L_12:
        /*004c*/ 	.word	index@(_Z18add_padding_kernelP3imgS0_i)
        /*0050*/ 	.word	0x00000012


	//----- nvinfo : EIATTR_FRAME_SIZE
	.align		4
.L_13:
        /*0054*/ 	.byte	0x04, 0x11
        /*0056*/ 	.short	(.L_15 - .L_14)
	.align		4
.L_14:
        /*0058*/ 	.word	index@(_Z18add_padding_kernelP3imgS0_i)
        /*005c*/ 	.word	0x00000000


	//----- nvinfo : EIATTR_REGCOUNT
	.align		4
.L_15:
        /*0060*/ 	.byte	0x04, 0x2f
        /*0062*/ 	.short	(.L_17 - .L_16)
	.align		4
.L_16:
        /*0064*/ 	.word	index@(_Z12dense_kernelP3imgS0_PfS1_)
        /*0068*/ 	.word	0x00000020


	//----- nvinfo : EIATTR_FRAME_SIZE
	.align		4
.L_17:
        /*006c*/ 	.byte	0x04, 0x11
        /*006e*/ 	.short	(.L_19 - .L_18)
	.align		4
.L_18:
        /*0070*/ 	.word	index@(_Z12dense_kernelP3imgS0_PfS1_)
        /*0074*/ 	.word	0x00000000


	//----- nvinfo : EIATTR_MIN_STACK_SIZE
	.align		4
.L_19:
        /*0078*/ 	.byte	0x04, 0x12
        /*007a*/ 	.short	(.L_21 - .L_20)
	.align		4
.L_20:
        /*007c*/ 	.word	index@(_Z12dense_kernelP3imgS0_PfS1_)
        /*0080*/ 	.word	0x00000000


	//----- nvinfo : EIATTR_MIN_STACK_SIZE
	.align		4
.L_21:
        /*0084*/ 	.byte	0x04, 0x12
        /*0086*/ 	.short	(.L_23 - .L_22)
	.align		4
.L_22:
        /*0088*/ 	.word	index@(_Z18add_padding_kernelP3imgS0_i)
        /*008c*/ 	.word	0x00000000


	//----- nvinfo : EIATTR_MIN_STACK_SIZE
	.align		4
.L_23:
        /*0090*/ 	.byte	0x04, 0x12
        /*0092*/ 	.short	(.L_25 - .L_24)
	.align		4
.L_24:
        /*0094*/ 	.word	index@(_Z11relu_kernelP3imgS0_)
        /*0098*/ 	.word	0x00000000


	//----- nvinfo : EIATTR_MIN_STACK_SIZE
	.align		4
.L_25:
        /*009c*/ 	.byte	0x04, 0x12
        /*009e*/ 	.short	(.L_27 - .L_26)
	.align		4
.L_26:
        /*00a0*/ 	.word	index@(_Z14pooling_kernelP3imgS0_ii)
        /*00a4*/ 	.word	0x00000000


	//----- nvinfo : EIATTR_MIN_STACK_SIZE
	.align		4
.L_27:
        /*00a8*/ 	.byte	0x04, 0x12
        /*00aa*/ 	.short	(.L_29 - .L_28)
	.align		4
.L_28:
        /*00ac*/ 	.word	index@(_Z18convolution_kernelP3imgS0_P3keri)
        /*00b0*/ 	.word	0x00000000
.L_29:


//--------------------- .nv.compat                --------------------------
	.section	.nv.compat,"",@"SHT_CUDA_COMPAT_INFO"
	.align	4
        /*0000*/ 	.byte	0x02, 0x09, 0x00, 0x00, 0x02, 0x02, 0x01, 0x00, 0x02, 0x05, 0x05, 0x00, 0x03, 0x07, 0x01, 0x01
        /*0010*/ 	.byte	0x02, 0x03, 0x00, 0x00, 0x02, 0x06, 0x01, 0x00, 0x04, 0x0b, 0x08, 0x00, 0x09, 0x00, 0x00, 0x00
        /*0020*/ 	.byte	0x00, 0x00, 0x00, 0x00


//--------------------- .nv.info._Z12dense_kernelP3imgS0_PfS1_ --------------------------
	.section	.nv.info._Z12dense_kernelP3imgS0_PfS1_,"",@"SHT_CUDA_INFO"
	.sectionflags	@""
	.align	4


	//----- nvinfo : EIATTR_CUDA_API_VERSION
	.align		4
        /*0000*/ 	.byte	0x04, 0x37
        /*0002*/ 	.short	(.L_31 - .L_30)
.L_30:
        /*0004*/ 	.word	0x00000082


	//----- nvinfo : EIATTR_KPARAM_INFO
	.align		4
.L_31:
        /*0008*/ 	.byte	0x04, 0x17
        /*000a*/ 	.short	(.L_33 - .L_32)
.L_32:
        /*000c*/ 	.word	0x00000000
        /*0010*/ 	.short	0x0003
        /*0012*/ 	.short	0x0018
        /*0014*/ 	.byte	0x00, 0xf5, 0x21, 0x00


	//----- nvinfo : EIATTR_KPARAM_INFO
	.align		4
.L_33:
        /*0018*/ 	.byte	0x04, 0x17
        /*001a*/ 	.short	(.L_35 - .L_34)
.L_34:
        /*001c*/ 	.word	0x00000000
        /*0020*/ 	.short	0x0002
        /*0022*/ 	.short	0x0010
        /*0024*/ 	.byte	0x00, 0xf5, 0x21, 0x00


	//----- nvinfo : EIATTR_KPARAM_INFO
	.align		4
.L_35:
        /*0028*/ 	.byte	0x04, 0x17
        /*002a*/ 	.short	(.L_37 - .L_36)
.L_36:
        /*002c*/ 	.word	0x00000000
        /*0030*/ 	.short	0x0001
        /*0032*/ 	.short	0x0008
        /*0034*/ 	.byte	0x00, 0xf5, 0x21, 0x00


	//----- nvinfo : EIATTR_KPARAM_INFO
	.align		4
.L_37:
        /*0038*/ 	.byte	0x04, 0x17
        /*003a*/ 	.short	(.L_39 - .L_38)
.L_38:
        /*003c*/ 	.word	0x00000000
        /*0040*/ 	.short	0x0000
        /*0042*/ 	.short	0x0000
        /*0044*/ 	.byte	0x00, 0xf5, 0x21, 0x00


	//----- nvinfo : EIATTR_SPARSE_MMA_MASK
	.align		4
.L_39:
        /*0048*/ 	.byte	0x03, 0x50
        /*004a*/ 	.short	0x0000


	//----- nvinfo : EIATTR_MAXREG_COUNT
	.align		4
        /*004c*/ 	.byte	0x03, 0x1b
        /*004e*/ 	.short	0x00ff


	//----- nvinfo : EIATTR_MERCURY_ISA_VERSION
	.align		4
        /*0050*/ 	.byte	0x03, 0x5f
        /*0052*/ 	.short	0x0101


	//----- nvinfo : EIATTR_VRC_CTA_INIT_COUNT
	.align		4
        /*0054*/ 	.byte	0x02, 0x4a
	.zero		1
	.zero		1


	//----- nvinfo : EIATTR_EXIT_INSTR_OFFSETS
	.align		4
        /*0058*/ 	.byte	0x04, 0x1c
        /*005a*/ 	.short	(.L_41 - .L_40)


	//   ....[0]....
.L_40:
        /*005c*/ 	.word	0x00000090


	//   ....[1]....
        /*0060*/ 	.word	0x00000b10


	//----- nvinfo : EIATTR_CBANK_PARAM_SIZE
	.align		4
.L_41:
        /*0064*/ 	.byte	0x03, 0x19
        /*0066*/ 	.short	0x0020


	//----- nvinfo : EIATTR_PARAM_CBANK
	.align		4
        /*0068*/ 	.byte	0x04, 0x0a
        /*006a*/ 	.short	(.L_43 - .L_42)
	.align		4
.L_42:
        /*006c*/ 	.word	index@(.nv.constant0._Z12dense_kernelP3imgS0_PfS1_)
        /*0070*/ 	.short	0x0380
        /*0072*/ 	.short	0x0020


	//----- nvinfo : EIATTR_SW_WAR
	.align		4
.L_43:
        /*0074*/ 	.byte	0x04, 0x36
        /*0076*/ 	.short	(.L_45 - .L_44)
.L_44:
        /*0078*/ 	.word	0x00000008
.L_45:


//--------------------- .nv.info._Z18add_padding_kernelP3imgS0_i --------------------------
	.section	.nv.info._Z18add_padding_kernelP3imgS0_i,"",@"SHT_CUDA_INFO"
	.sectionflags	@""
	.align	4


	//----- nvinfo : EIATTR_CUDA_API_VERSION
	.align		4
        /*0000*/ 	.byte	0x04, 0x37
        /*0002*/ 	.short	(.L_47 - .L_46)
.L_46:
        /*0004*/ 	.word	0x00000082


	//----- nvinfo : EIATTR_KPARAM_INFO
	.align		4
.L_47:
        /*0008*/ 	.byte	0x04, 0x17
        /*000a*/ 	.short	(.L_49 - .L_48)
.L_48:
        /*000c*/ 	.word	0x00000000
        /*0010*/ 	.short	0x0002
        /*0012*/ 	.short	0x0010
        /*0014*/ 	.byte	0x00, 0xf0, 0x11, 0x00


	//----- nvinfo : EIATTR_KPARAM_INFO
	.align		4
.L_49:
        /*0018*/ 	.byte	0x04, 0x17
        /*001a*/ 	.short	(.L_51 - .L_50)
.L_50:
        /*001c*/ 	.word	0x00000000
        /*0020*/ 	.short	0x0001
        /*0022*/ 	.short	0x0008
        /*0024*/ 	.byte	0x00, 0xf5, 0x21, 0x00


	//----- nvinfo : EIATTR_KPARAM_INFO
	.align		4
.L_51:
        /*0028*/ 	.byte	0x04, 0x17
        /*002a*/ 	.short	(.L_53 - .L_52)
.L_52:
        /*002c*/ 	.word	0x00000000
        /*0030*/ 	.short	0x0000
        /*0032*/ 	.short	0x0000
        /*0034*/ 	.byte	0x00, 0xf5, 0x21, 0x00


	//----- nvinfo : EIATTR_SPARSE_MMA_MASK
	.align		4
.L_53:
        /*0038*/ 	.byte	0x03, 0x50
        /*003a*/ 	.short	0x0000


	//----- nvinfo : EIATTR_MAXREG_COUNT
	.align		4
        /*003c*/ 	.byte	0x03, 0x1b
        /*003e*/ 	.short	0x00ff


	//----- nvinfo : EIATTR_MERCURY_ISA_VERSION
	.align		4
        /*0040*/ 	.byte	0x03, 0x5f
        /*0042*/ 	.short	0x0101


	//----- nvinfo : EIATTR_VRC_CTA_INIT_COUNT
	.align		4
        /*0044*/ 	.byte	0x02, 0x4a
	.zero		1
	.zero		1


	//----- nvinfo : EIATTR_EXIT_INSTR_OFFSETS
	.align		4
        /*0048*/ 	.byte	0x04, 0x1c
        /*004a*/ 	.short	(.L_55 - .L_54)


	//   ....[0]....
.L_54:
        /*004c*/ 	.word	0x00000110


	//   ....[1]....
        /*0050*/ 	.word	0x00000140


	//   ....[2]....
        /*0054*/ 	.word	0x00000170


	//   ....[3]....
        /*0058*/ 	.word	0x00000350


	//   ....[4]....
        /*005c*/ 	.word	0x000003c0


	//----- nvinfo : EIATTR_CRS_STACK_SIZE
	.align		4
.L_55:
        /*0060*/ 	.byte	0x04, 0x1e
        /*0062*/ 	.short	(.L_57 - .L_56)
.L_56:
        /*0064*/ 	.word	0x00000000


	//----- nvinfo : EIATTR_CBANK_PARAM_SIZE
	.align		4
.L_57:
        /*0068*/ 	.byte	0x03, 0x19
        /*006a*/ 	.short	0x0014


	//----- nvinfo : EIATTR_PARAM_CBANK
	.align		4
        /*006c*/ 	.byte	0x04, 0x0a
        /*006e*/ 	.short	(.L_59 - .L_58)
	.align		4
.L_58:
        /*0070*/ 	.word	index@(.nv.constant0._Z18add_padding_kernelP3imgS0_i)
        /*0074*/ 	.short	0x0380
        /*0076*/ 	.short	0x0014


	//----- nvinfo : EIATTR_SW_WAR
	.align		4
.L_59:
        /*0078*/ 	.byte	0x04, 0x36
        /*007a*/ 	.short	(.L_61 - .L_60)
.L_60:
        /*007c*/ 	.word	0x00000008
.L_61:


//--------------------- .nv.info._Z11relu_kernelP3imgS0_ --------------------------
	.section	.nv.info._Z11relu_kernelP3imgS0_,"",@"SHT_CUDA_INFO"
	.sectionflags	@""
	.align	4


	//----- nvinfo : EIATTR_CUDA_API_VERSION
	.align		4
        /*0000*/ 	.byte	0x04, 0x37
        /*0002*/ 	.short	(.L_63 - .L_62)
.L_62:
        /*0004*/ 	.word	0x00000082


	//----- nvinfo : EIATTR_KPARAM_INFO
	.align		4
.L_63:
        /*0008*/ 	.byte	0x04, 0x17
        /*000a*/ 	.short	(.L_65 - .L_64)
.L_64:
        /*000c*/ 	.word	0x00000000
        /*0010*/ 	.short	0x0001
        /*0012*/ 	.short	0x0008
        /*0014*/ 	.byte	0x00, 0xf5, 0x21, 0x00


	//----- nvinfo : EIATTR_KPARAM_INFO
	.align		4
.L_65:
        /*0018*/ 	.byte	0x04, 0x17
        /*001a*/ 	.short	(.L_67 - .L_66)
.L_66:
        /*001c*/ 	.word	0x00000000
        /*0020*/ 	.short	0x0000
        /*0022*/ 	.short	0x0000
        /*0024*/ 	.byte	0x00, 0xf5, 0x21, 0x00


	//----- nvinfo : EIATTR_SPARSE_MMA_MASK
	.align		4
.L_67:
        /*0028*/ 	.byte	0x03, 0x50
        /*002a*/ 	.short	0x0000


	//----- nvinfo : EIATTR_MAXREG_COUNT
	.align		4
        /*002c*/ 	.byte	0x03, 0x1b
        /*002e*/ 	.short	0x00ff


	//----- nvinfo : EIATTR_MERCURY_ISA_VERSION
	.align		4
        /*0030*/ 	.byte	0x03, 0x5f
        /*0032*/ 	.short	0x0101


	//----- nvinfo : EIATTR_VRC_CTA_INIT_COUNT
	.align		4
        /*0034*/ 	.byte	0x02, 0x4a
	.zero		1
	.zero		1


	//----- nvinfo : EIATTR_EXIT_INSTR_OFFSETS
	.align		4
        /*0038*/ 	.byte	0x04, 0x1c
        /*003a*/ 	.short	(.L_69 - .L_68)


	//   ....[0]....
.L_68:
        /*003c*/ 	.word	0x00000110


	//   ....[1]....
        /*0040*/ 	.word	0x00000140


	//   ....[2]....
        /*0044*/ 	.word	0x00000170


	//   ....[3]....
        /*0048*/ 	.word	0x00000250


	//----- nvinfo : EIATTR_CBANK_PARAM_SIZE
	.align		4
.L_69:
        /*004c*/ 	.byte	0x03, 0x19
        /*004e*/ 	.short	0x0010


	//----- nvinfo : EIATTR_PARAM_CBANK
	.align		4
        /*0050*/ 	.byte	0x04, 0x0a
        /*0052*/ 	.short	(.L_71 - .L_70)
	.align		4
.L_70:
        /*0054*/ 	.word	index@(.nv.constant0._Z11relu_kernelP3imgS0_)
        /*0058*/ 	.short	0x0380
        /*005a*/ 	.short	0x0010


	//----- nvinfo : EIATTR_SW_WAR
	.align		4
.L_71:
        /*005c*/ 	.byte	0x04, 0x36
        /*005e*/ 	.short	(.L_73 - .L_72)
.L_72:
        /*0060*/ 	.word	0x00000008
.L_73:


//--------------------- .nv.info._Z14pooling_kernelP3imgS0_ii --------------------------
	.section	.nv.info._Z14pooling_kernelP3imgS0_ii,"",@"SHT_CUDA_INFO"
	.sectionflags	@""
	.align	4


	//----- nvinfo : EIATTR_CUDA_API_VERSION
	.align		4
        /*0000*/ 	.byte	0x04, 0x37
        /*0002*/ 	.short	(.L_75 - .L_74)
.L_74:
        /*0004*/ 	.word	0x00000082


	//----- nvinfo : EIATTR_KPARAM_INFO
	.align		4
.L_75:
        /*0008*/ 	.byte	0x04, 0x17
        /*000a*/ 	.short	(.L_77 - .L_76)
.L_76:
        /*000c*/ 	.word	0x00000000
        /*0010*/ 	.short	0x0003
        /*0012*/ 	.short	0x0014
        /*0014*/ 	.byte	0x00, 0xf0, 0x11, 0x00


	//----- nvinfo : EIATTR_KPARAM_INFO
	.align		4
.L_77:
        /*0018*/ 	.byte	0x04, 0x17
        /*001a*/ 	.short	(.L_79 - .L_78)
.L_78:
        /*001c*/ 	.word	0x00000000
        /*0020*/ 	.short	0x0002
        /*0022*/ 	.short	0x0010
        /*0024*/ 	.byte	0x00, 0xf0, 0x11, 0x00


	//----- nvinfo : EIATTR_KPARAM_INFO
	.align		4
.L_79:
        /*0028*/ 	.byte	0x04, 0x17
        /*002a*/ 	.short	(.L_81 - .L_80)
.L_80:
        /*002c*/ 	.word	0x00000000
        /*0030*/ 	.short	0x0001
        /*0032*/ 	.short	0x0008
        /*0034*/ 	.byte	0x00, 0xf5, 0x21, 0x00


	//----- nvinfo : EIATTR_KPARAM_INFO
	.align		4
.L_81:
        /*0038*/ 	.byte	0x04, 0x17
        /*003a*/ 	.short	(.L_83 - .L_82)
.L_82:
        /*003c*/ 	.word	0x00000000
        /*0040*/ 	.short	0x0000
        /*0042*/ 	.short	0x0000
        /*0044*/ 	.byte	0x00, 0xf5, 0x21, 0x00


	//----- nvinfo : EIATTR_SPARSE_MMA_MASK
	.align		4
.L_83:
        /*0048*/ 	.byte	0x03, 0x50
        /*004a*/ 	.short	0x0000


	//----- nvinfo : EIATTR_MAXREG_COUNT
	.align		4
        /*004c*/ 	.byte	0x03, 0x1b
        /*004e*/ 	.short	0x00ff


	//----- nvinfo : EIATTR_MERCURY_ISA_VERSION
	.align		4
        /*0050*/ 	.byte	0x03, 0x5f
        /*0052*/ 	.short	0x0101


	//----- nvinfo : EIATTR_VRC_CTA_INIT_COUNT
	.align		4
        /*0054*/ 	.byte	0x02, 0x4a
	.zero		1
	.zero		1


	//----- nvinfo : EIATTR_EXIT_INSTR_OFFSETS
	.align		4
        /*0058*/ 	.byte	0x04, 0x1c
        /*005a*/ 	.short	(.L_85 - .L_84)


	//   ....[0]....
.L_84:
        /*005c*/ 	.word	0x00000110


	//   ....[1]....
        /*0060*/ 	.word	0x00000140


	//   ....[2]....
        /*0064*/ 	.word	0x00000170


	//   ....[3]....
        /*0068*/ 	.word	0x00000e80


	//----- nvinfo : EIATTR_CRS_STACK_SIZE
	.align		4
.L_85:
        /*006c*/ 	.byte	0x04, 0x1e
        /*006e*/ 	.short	(.L_87 - .L_86)
.L_86:
        /*0070*/ 	.word	0x00000000


	//----- nvinfo : EIATTR_CBANK_PARAM_SIZE
	.align		4
.L_87:
        /*0074*/ 	.byte	0x03, 0x19
        /*0076*/ 	.short	0x0018


	//----- nvinfo : EIATTR_PARAM_CBANK
	.align		4
        /*0078*/ 	.byte	0x04, 0x0a
        /*007a*/ 	.short	(.L_89 - .L_88)
	.align		4
.L_88:
        /*007c*/ 	.word	index@(.nv.constant0._Z14pooling_kernelP3imgS0_ii)
        /*0080*/ 	.short	0x0380
        /*0082*/ 	.short	0x0018


	//----- nvinfo : EIATTR_SW_WAR
	.align		4
.L_89:
        /*0084*/ 	.byte	0x04, 0x36
        /*0086*/ 	.short	(.L_91 - .L_90)
.L_90:
        /*0088*/ 	.word	0x00000008
.L_91:


//--------------------- .nv.info._Z18convolution_kernelP3imgS0_P3keri --------------------------
	.section	.nv.info._Z18convolution_kernelP3imgS0_P3keri,"",@"SHT_CUDA_INFO"
	.sectionflags	@""
	.align	4


	//----- nvinfo : EIATTR_CUDA_API_VERSION
	.align		4
        /*0000*/ 	.byte	0x04, 0x37
        /*0002*/ 	.short	(.L_93 - .L_92)
.L_92:
        /*0004*/ 	.word	0x00000082


	//----- nvinfo : EIATTR_KPARAM_INFO
	.align		4
.L_93:
        /*0008*/ 	.byte	0x04, 0x17
        /*000a*/ 	.short	(.L_95 - .L_94)
.L_94:
        /*000c*/ 	.word	0x00000000
        /*0010*/ 	.short	0x0003
        /*0012*/ 	.short	0x0018
        /*0014*/ 	.byte	0x00, 0xf0, 0x11, 0x00


	//----- nvinfo : EIATTR_KPARAM_INFO
	.align		4
.L_95:
        /*0018*/ 	.byte	0x04, 0x17
        /*001a*/ 	.short	(.L_97 - .L_96)
.L_96:
        /*001c*/ 	.word	0x00000000
        /*0020*/ 	.short	0x0002
        /*0022*/ 	.short	0x0010
        /*0024*/ 	.byte	0x00, 0xf5, 0x21, 0x00


	//----- nvinfo : EIATTR_KPARAM_INFO
	.align		4
.L_97:
        /*0028*/ 	.byte	0x04, 0x17
        /*002a*/ 	.short	(.L_99 - .L_98)
.L_98:
        /*002c*/ 	.word	0x00000000
        /*0030*/ 	.short	0x0001
        /*0032*/ 	.short	0x0008
        /*0034*/ 	.byte	0x00, 0xf5, 0x21, 0x00


	//----- nvinfo : EIATTR_KPARAM_INFO
	.align		4
.L_99:
        /*0038*/ 	.byte	0x04, 0x17
        /*003a*/ 	.short	(.L_101 - .L_100)
.L_100:
        /*003c*/ 	.word	0x00000000
        /*0040*/ 	.short	0x0000
        /*0042*/ 	.short	0x0000
        /*0044*/ 	.byte	0x00, 0xf5, 0x21, 0x00


	//----- nvinfo : EIATTR_SPARSE_MMA_MASK
	.align		4
.L_101:
        /*0048*/ 	.byte	0x03, 0x50
        /*004a*/ 	.short	0x0000


	//----- nvinfo : EIATTR_MAXREG_COUNT
	.align		4
        /*004c*/ 	.byte	0x03, 0x1b
        /*004e*/ 	.short	0x00ff


	//----- nvinfo : EIATTR_MERCURY_ISA_VERSION
	.align		4
        /*0050*/ 	.byte	0x03, 0x5f
        /*0052*/ 	.short	0x0101


	//----- nvinfo : EIATTR_VRC_CTA_INIT_COUNT
	.align		4
        /*0054*/ 	.byte	0x02, 0x4a
	.zero		1
	.zero		1


	//----- nvinfo : EIATTR_EXIT_INSTR_OFFSETS
	.align		4
        /*0058*/ 	.byte	0x04, 0x1c
        /*005a*/ 	.short	(.L_103 - .L_102)


	//   ....[0]....
.L_102:
        /*005c*/ 	.word	0x000007a0


	//   ....[1]....
        /*0060*/ 	.word	0x000007d0


	//   ....[2]....
        /*0064*/ 	.word	0x00000800


	//   ....[3]....
        /*0068*/ 	.word	0x00001640


	//----- nvinfo : EIATTR_CRS_STACK_SIZE
	.align		4
.L_103:
        /*006c*/ 	.byte	0x04, 0x1e
        /*006e*/ 	.short	(.L_105 - .L_104)
.L_104:
        /*0070*/ 	.word	0x00000000


	//----- nvinfo : EIATTR_CBANK_PARAM_SIZE
	.align		4
.L_105:
        /*0074*/ 	.byte	0x03, 0x19
        /*0076*/ 	.short	0x001c


	//----- nvinfo : EIATTR_PARAM_CBANK
	.align		4
        /*0078*/ 	.byte	0x04, 0x0a
        /*007a*/ 	.short	(.L_107 - .L_106)
	.align		4
.L_106:
        /*007c*/ 	.word	index@(.nv.constant0._Z18convolution_kernelP3imgS0_P3keri)
        /*0080*/ 	.short	0x0380
        /*0082*/ 	.short	0x001c


	//----- nvinfo : EIATTR_SW_WAR
	.align		4
.L_107:
        /*0084*/ 	.byte	0x04, 0x36
        /*0086*/ 	.short	(.L_109 - .L_108)
.L_108:
        /*0088*/ 	.word	0x00000008
.L_109:


//--------------------- .nv.callgraph             --------------------------
	.section	.nv.callgraph,"",@"SHT_CUDA_CALLGRAPH"
	.align	4
	.sectionentsize	8
	.align		4
        /*0000*/ 	.word	0x00000000
	.align		4
        /*0004*/ 	.word	0xffffffff
	.align		4
        /*0008*/ 	.word	0x00000000
	.align		4
        /*000c*/ 	.word	0xfffffffe
	.align		4
        /*0010*/ 	.word	0x00000000
	.align		4
        /*0014*/ 	.word	0xfffffffd
	.align		4
        /*0018*/ 	.word	0x00000000
	.align		4
        /*001c*/ 	.word	0xfffffffc


//--------------------- .text._Z12dense_kernelP3imgS0_PfS1_ --------------------------
	.section	.text._Z12dense_kernelP3imgS0_PfS1_,"ax",@progbits
	.align	128
        .global         _Z12dense_kernelP3imgS0_PfS1_
        .type           _Z12dense_kernelP3imgS0_PfS1_,@function
        .size           _Z12dense_kernelP3imgS0_PfS1_,(.L_x_71 - _Z12dense_kernelP3imgS0_PfS1_)
        .other          _Z12dense_kernelP3imgS0_PfS1_,@"STO_CUDA_ENTRY STV_DEFAULT"
_Z12dense_kernelP3imgS0_PfS1_:
.text._Z12dense_kernelP3imgS0_PfS1_:
[----:B------:R-:W-:Y:S08]  /*0000*/  LDC R1, c[0x0][0x37c] ;  /* 0x0000df00ff017b82 */ /* 0x000ff00000000800 */
[----:B------:R-:W0:Y:S01]  /*0010*/  LDC.64 R2, c[0x0][0x388] ;  /* 0x0000e200ff027b82 */ /* 0x000e220000000a00 */
[----:B------:R-:W0:Y:S02]  /*0020*/  LDCU.64 UR6, c[0x0][0x358] ;  /* 0x00006b00ff0677ac */ /* 0x000e240008000a00 */
[----:B0-----:R-:W2:Y:S05]  /*0030*/  LDG.E R0, desc[UR6][R2.64] ;  /* 0x0000000602007981 */ /* 0x001eaa000c1e1900 */
[----:B------:R-:W0:Y:S01]  /*0040*/  S2UR UR4, SR_CTAID.X ;  /* 0x00000000000479c3 */ /* 0x000e220000002500 */
[----:B------:R-:W0:Y:S07]  /*0050*/  S2R R4, SR_TID.X ;  /* 0x0000000000047919 */ /* 0x000e2e0000002100 */
[----:B------:R-:W0:Y:S02]  /*0060*/  LDC R11, c[0x0][0x360] ;  /* 0x0000d800ff0b7b82 */ /* 0x000e240000000800 */
[----:B0-----:R-:W-:-:S05]  /*0070*/  IMAD R11, R11, UR4, R4 ;  /* 0x000000040b0b7c24 */ /* 0x001fca000f8e0204 */
[----:B--2---:R-:W-:-:S13]  /*0080*/  ISETP.GE.AND P0, PT, R11, R0, PT ;  /* 0x000000000b00720c */ /* 0x004fda0003f06270 */
[----:B------:R-:W-:Y:S05]  /*0090*/  @P0 EXIT ;  /* 0x000000000000094d */ /* 0x000fea0003800000 */
[----:B------:R-:W0:Y:S02]  /*00a0*/  LDC.64 R4, c[0x0][0x380] ;  /* 0x0000e000ff047b82 */ /* 0x000e240000000a00 */
[----:B0-----:R-:W2:Y:S04]  /*00b0*/  LDG.E.64 R6, desc[UR6][R4.64] ;  /* 0x0000000604067981 */ /* 0x001ea8000c1e1b00 */
[----:B------:R-:W3:Y:S01]  /*00c0*/  LDG.E R9, desc[UR6][R4.64+0x8] ;  /* 0x0000080604097981 */ /* 0x000ee2000c1e1900 */
[----:B------:R-:W-:Y:S02]  /*00d0*/  HFMA2 R16, -RZ, RZ, 0, 0 ;  /* 0x00000000ff107431 */ /* 0x000fe400000001ff */
[----:B--2---:R-:W-:-:S04]  /*00e0*/  IMAD R0, R6, R7, RZ ;  /* 0x0000000706007224 */ /* 0x004fc800078e02ff */
[----:B---3--:R-:W-:-:S05]  /*00f0*/  IMAD R0, R0, R9, RZ ;  /* 0x0000000900007224 */ /* 0x008fca00078e02ff */
[----:B------:R-:W-:-:S13]  /*0100*/  ISETP.GE.AND P0, PT, R0, 0x1, PT ;  /* 0x000000010000780c */ /* 0x000fda0003f06270 */
[----:B------:R-:W-:Y:S05]  /*0110*/  @!P0 BRA `(.L_x_0) ;  /* 0x0000000800608947 */ /* 0x000fea0003800000 */
[----:B------:R-:W5:Y:S01]  /*0120*/  LDG.E.64 R4, desc[UR6][R4.64+0x10] ;  /* 0x0000100604047981 */ /* 0x000f62000c1e1b00 */
[C---:B------:R-:W-:Y:S01]  /*0130*/  ISETP.GE.U32.AND P1, PT, R0.reuse, 0x10, PT ;  /* 0x000000100000780c */ /* 0x040fe20003f26070 */
[----:B------:R-:W-:Y:S01]  /*0140*/  IMAD R6, R11, R6, RZ ;  /* 0x000000060b067224 */ /* 0x000fe200078e02ff */
[----:B------:R-:W-:Y:S02]  /*0150*/  LOP3.LUT R14, R0, 0xf, RZ, 0xc0, !PT ;  /* 0x0000000f000e7812 */ /* 0x000fe400078ec0ff */
[----:B------:R-:W-:Y:S01]  /*0160*/  MOV R16, RZ ;  /* 0x000000ff00107202 */ /* 0x000fe20000000f00 */
[----:B------:R-:W-:Y:S01]  /*0170*/  IMAD R6, R7, R6, RZ ;  /* 0x0000000607067224 */ /* 0x000fe200078e02ff */
[----:B------:R-:W-:Y:S02]  /*0180*/  ISETP.NE.AND P0, PT, R14, RZ, PT ;  /* 0x000000ff0e00720c */ /* 0x000fe40003f05270 */
[----:B------:R-:W-:Y:S01]  /*0190*/  MOV R13, RZ ;  /* 0x000000ff000d7202 */ /* 0x000fe20000000f00 */
[----:B------:R-:W-:-:S04]  /*01a0*/  IMAD R10, R9, R6, RZ ;  /* 0x00000006090a7224 */ /* 0x000fc800078e02ff */
[----:B------:R-:W-:Y:S06]  /*01b0*/  @!P1 BRA `(.L_x_1) ;  /* 0x0000000400109947 */ /* 0x000fec0003800000 */
[----:B------:R-:W0:Y:S01]  /*01c0*/  LDCU.64 UR4, c[0x0][0x390] ;  /* 0x00007200ff0477ac */ /* 0x000e220008000a00 */
[----:B-----5:R-:W-:Y:S02]  /*01d0*/  IADD3 R17, P1, PT, R4, 0x20, RZ ;  /* 0x0000002004117810 */ /* 0x020fe40007f3e0ff */
[----:B------:R-:W-:Y:S02]  /*01e0*/  LOP3.LUT R13, R0, 0x7ffffff0, RZ, 0xc0, !PT ;  /* 0x7ffffff0000d7812 */ /* 0x000fe400078ec0ff */
[----:B------:R-:W-:Y:S02]  /*01f0*/  MOV R16, RZ ;  /* 0x000000ff00107202 */ /* 0x000fe40000000f00 */
[----:B------:R-:W-:Y:S02]  /*0200*/  MOV R12, R10 ;  /* 0x0000000a000c7202 */ /* 0x000fe40000000f00 */
[----:B------:R-:W-:Y:S02]  /*0210*/  IADD3.X R18, PT, PT, RZ, R5, RZ, P1, !PT ;  /* 0x00000005ff127210 */ /* 0x000fe40000ffe4ff */
[----:B------:R-:W-:Y:S01]  /*0220*/  IADD3 R15, PT, PT, -R13, RZ, RZ ;  /* 0x000000ff0d0f7210 */ /* 0x000fe20007ffe1ff */
[----:B0-----:R-:W-:-:S04]  /*0230*/  UIADD3 UR4, UP0, UPT, UR4, 0x20, URZ ;  /* 0x0000002004047890 */ /* 0x001fc8000ff1e0ff */
[----:B------:R-:W-:-:S12]  /*0240*/  UIADD3.X UR5, UPT, UPT, URZ, UR5, URZ, UP0, !UPT ;  /* 0x00000005ff057290 */ /* 0x000fd800087fe4ff */
.L_x_2:
[----:B------:R-:W-:Y:S02]  /*0250*/  MOV R6, UR4 ;  /* 0x0000000400067c02 */ /* 0x000fe40008000f00 */
[----:B------:R-:W-:Y:S02]  /*0260*/  MOV R7, UR5 ;  /* 0x0000000500077c02 */ /* 0x000fe40008000f00 */
[----:B------:R-:W-:Y:S02]  /*0270*/  MOV R8, R17 ;  /* 0x0000001100087202 */ /* 0x000fe40000000f00 */
[----:B------:R-:W-:Y:S01]  /*0280*/  MOV R9, R18 ;  /* 0x0000001200097202 */ /* 0x000fe20000000f00 */
[----:B------:R-:W-:-:S04]  /*0290*/  IMAD.WIDE R6, R12, 0x4, R6 ;  /* 0x000000040c067825 */ /* 0x000fc800078e0206 */
[----:B------:R-:W2:Y:S04]  /*02a0*/  LDG.E R17, desc[UR6][R8.64+-0x20] ;  /* 0xffffe00608117981 */ /* 0x000ea8000c1e1900 */
[----:B------:R-:W2:Y:S04]  /*02b0*/  LDG.E R24, desc[UR6][R6.64+-0x20] ;  /* 0xffffe00606187981 */ /* 0x000ea8000c1e1900 */
[----:B------:R-:W3:Y:S04]  /*02c0*/  LDG.E R26, desc[UR6][R8.64+-0x1c] ;  /* 0xffffe406081a7981 */ /* 0x000ee8000c1e1900 */
[----:B------:R-:W3:Y:S04]  /*02d0*/  LDG.E R25, desc[UR6][R6.64+-0x1c] ;  /* 0xffffe40606197981 */ /* 0x000ee8000c1e1900 */
[----:B------:R-:W4:Y:S04]  /*02e0*/  LDG.E R23, desc[UR6][R8.64+-0x18] ;  /* 0xffffe80608177981 */ /* 0x000f28000c1e1900 */
[----:B------:R-:W4:Y:S04]  /*02f0*/  LDG.E R22, desc[UR6][R6.64+-0x18] ;  /* 0xffffe80606167981 */ /* 0x000f28000c1e1900 */
[----:B------:R-:W5:Y:S04]  /*0300*/  LDG.E R20, desc[UR6][R8.64+-0x14] ;  /* 0xffffec0608147981 */ /* 0x000f68000c1e1900 */
[----:B------:R-:W5:Y:S04]  /*0310*/  LDG.E R21, desc[UR6][R6.64+-0x14] ;  /* 0xffffec0606157981 */ /* 0x000f68000c1e1900 */
[----:B------:R-:W5:Y:S04]  /*0320*/  LDG.E R18, desc[UR6][R8.64+-0x10] ;  /* 0xfffff00608127981 */ /* 0x000f68000c1e1900 */
[----:B------:R-:W5:Y:S04]  /*0330*/  LDG.E R19, desc[UR6][R6.64+-0x10] ;  /* 0xfffff00606137981 */ /* 0x000f68000c1e1900 */
[----:B------:R-:W5:Y:S01]  /*0340*/  LDG.E R27, desc[UR6][R6.64+0x1c] ;  /* 0x00001c06061b7981 */ /* 0x000f62000c1e1900 */
[----:B--2---:R-:W-:-:S03]  /*0350*/  FFMA R17, R17, R24, R16 ;  /* 0x0000001811117223 */ /* 0x004fc60000000010 */
[----:B------:R-:W2:Y:S04]  /*0360*/  LDG.E R16, desc[UR6][R6.64+-0xc] ;  /* 0xfffff40606107981 */ /* 0x000ea8000c1e1900 */
[----:B------:R-:W2:Y:S01]  /*0370*/  LDG.E R24, desc[UR6][R8.64] ;  /* 0x0000000608187981 */ /* 0x000ea2000c1e1900 */
[----:B---3--:R-:W-:-:S03]  /*0380*/  FFMA R26, R26, R25, R17 ;  /* 0x000000191a1a7223 */ /* 0x008fc60000000011 */
[----:B------:R-:W2:Y:S01]  /*0390*/  LDG.E R17, desc[UR6][R8.64+-0xc] ;  /* 0xfffff40608117981 */ /* 0x000ea2000c1e1900 */
[----:B----4-:R-:W-:-:S03]  /*03a0*/  FFMA R25, R23, R22, R26 ;  /* 0x0000001617197223 */ /* 0x010fc6000000001a */
[----:B------:R-:W3:Y:S04]  /*03b0*/  LDG.E R22, desc[UR6][R8.64+-0x8] ;  /* 0xfffff80608167981 */ /* 0x000ee8000c1e1900 */
[----:B------:R-:W3:Y:S01]  /*03c0*/  LDG.E R23, desc[UR6][R6.64+-0x8] ;  /* 0xfffff80606177981 */ /* 0x000ee2000c1e1900 */
[----:B-----5:R-:W-:-:S03]  /*03d0*/  FFMA R25, R20, R21, R25 ;  /* 0x0000001514197223 */ /* 0x020fc60000000019 */
[----:B------:R-:W4:Y:S04]  /*03e0*/  LDG.E R20, desc[UR6][R8.64+-0x4] ;  /* 0xfffffc0608147981 */ /* 0x000f28000c1e1900 */
[----:B------:R-:W4:Y:S01]  /*03f0*/  LDG.E R21, desc[UR6][R6.64+-0x4] ;  /* 0xfffffc0606157981 */ /* 0x000f22000c1e1900 */
[----:B------:R-:W-:-:S03]  /*0400*/  FFMA R26, R18, R19, R25 ;  /* 0x00000013121a7223 */ /* 0x000fc60000000019 */
[----:B------:R-:W5:Y:S04]  /*0410*/  LDG.E R25, desc[UR6][R6.64] ;  /* 0x0000000606197981 */ /* 0x000f68000c1e1900 */
[----:B------:R-:W5:Y:S04]  /*0420*/  LDG.E R18, desc[UR6][R8.64+0x4] ;  /* 0x0000040608127981 */ /* 0x000f68000c1e1900 */
[----:B------:R-:W5:Y:S01]  /*0430*/  LDG.E R19, desc[UR6][R6.64+0x4] ;  /* 0x0000040606137981 */ /* 0x000f62000c1e1900 */
[----:B--2---:R-:W-:-:S03]  /*0440*/  FFMA R17, R17, R16, R26 ;  /* 0x0000001011117223 */ /* 0x004fc6000000001a */
[----:B------:R-:W2:Y:S04]  /*0450*/  LDG.E R16, desc[UR6][R6.64+0x8] ;  /* 0x0000080606107981 */ /* 0x000ea8000c1e1900 */
[----:B------:R-:W2:Y:S01]  /*0460*/  LDG.E R26, desc[UR6][R8.64+0x1c] ;  /* 0x00001c06081a7981 */ /* 0x000ea2000c1e1900 */
[----:B---3--:R-:W-:-:S03]  /*0470*/  FFMA R23, R22, R23, R17 ;  /* 0x0000001716177223 */ /* 0x008fc60000000011 */
[----:B------:R-:W2:Y:S04]  /*0480*/  LDG.E R17, desc[UR6][R8.64+0x8] ;  /* 0x0000080608117981 */ /* 0x000ea8000c1e1900 */
[----:B------:R-:W3:Y:S01]  /*0490*/  LDG.E R22, desc[UR6][R8.64+0x10] ;  /* 0x0000100608167981 */ /* 0x000ee2000c1e1900 */
[----:B----4-:R-:W-:-:S03]  /*04a0*/  FFMA R23, R20, R21, R23 ;  /* 0x0000001514177223 */ /* 0x010fc60000000017 */
[----:B------:R-:W4:Y:S01]  /*04b0*/  LDG.E R20, desc[UR6][R8.64+0xc] ;  /* 0x00000c0608147981 */ /* 0x000f22000c1e1900 */
[----:B-----5:R-:W-:-:S03]  /*04c0*/  FFMA R25, R24, R25, R23 ;  /* 0x0000001918197223 */ /* 0x020fc60000000017 */
[----:B------:R-:W4:Y:S04]  /*04d0*/  LDG.E R21, desc[UR6][R6.64+0xc] ;  /* 0x00000c0606157981 */ /* 0x000f28000c1e1900 */
[----:B------:R-:W3:Y:S01]  /*04e0*/  LDG.E R23, desc[UR6][R6.64+0x10] ;  /* 0x0000100606177981 */ /* 0x000ee2000c1e1900 */
[----:B------:R-:W-:-:S03]  /*04f0*/  FFMA R28, R18, R19, R25 ;  /* 0x00000013121c7223 */ /* 0x000fc60000000019 */
[----:B------:R-:W5:Y:S04]  /*0500*/  LDG.E R24, desc[UR6][R8.64+0x14] ;  /* 0x0000140608187981 */ /* 0x000f68000c1e1900 */
[----:B------:R-:W5:Y:S04]  /*0510*/  LDG.E R25, desc[UR6][R6.64+0x14] ;  /* 0x0000140606197981 */ /* 0x000f68000c1e1900 */
[----:B------:R-:W5:Y:S04]  /*0520*/  LDG.E R19, desc[UR6][R8.64+0x18] ;  /* 0x0000180608137981 */ /* 0x000f68000c1e1900 */
[----:B------:R-:W5:Y:S01]  /*0530*/  LDG.E R18, desc[UR6][R6.64+0x18] ;  /* 0x0000180606127981 */ /* 0x000f62000c1e1900 */
[----:B------:R-:W-:-:S04]  /*0540*/  IADD3 R15, PT, PT, R15, 0x10, RZ ;  /* 0x000000100f0f7810 */ /* 0x000fc80007ffe0ff */
[----:B------:R-:W-:Y:S02]  /*0550*/  ISETP.NE.AND P1, PT, R15, RZ, PT ;  /* 0x000000ff0f00720c */ /* 0x000fe40003f25270 */
[----:B------:R-:W-:Y:S01]  /*0560*/  IADD3 R12, PT, PT, R12, 0x10, RZ ;  /* 0x000000100c0c7810 */ /* 0x000fe20007ffe0ff */
[----:B--2---:R-:W-:-:S04]  /*0570*/  FFMA R17, R17, R16, R28 ;  /* 0x0000001011117223 */ /* 0x004fc8000000001c */
[----:B----4-:R-:W-:-:S04]  /*0580*/  FFMA R17, R20, R21, R17 ;  /* 0x0000001514117223 */ /* 0x010fc80000000011 */
[----:B---3--:R-:W-:-:S04]  /*0590*/  FFMA R17, R22, R23, R17 ;  /* 0x0000001716117223 */ /* 0x008fc80000000011 */
[----:B-----5:R-:W-:Y:S01]  /*05a0*/  FFMA R24, R24, R25, R17 ;  /* 0x0000001918187223 */ /* 0x020fe20000000011 */
[----:B------:R-:W-:-:S03]  /*05b0*/  IADD3 R17, P2, PT, R8, 0x40, RZ ;  /* 0x0000004008117810 */ /* 0x000fc60007f5e0ff */
[----:B------:R-:W-:Y:S01]  /*05c0*/  FFMA R19, R19, R18, R24 ;  /* 0x0000001213137223 */ /* 0x000fe20000000018 */
[----:B------:R-:W-:-:S03]  /*05d0*/  IADD3.X R18, PT, PT, RZ, R9, RZ, P2, !PT ;  /* 0x00000009ff127210 */ /* 0x000fc600017fe4ff */
[----:B------:R-:W-:Y:S01]  /*05e0*/  FFMA R16, R26, R27, R19 ;  /* 0x0000001b1a107223 */ /* 0x000fe20000000013 */
[----:B------:R-:W-:Y:S06]  /*05f0*/  @P1 BRA `(.L_x_2) ;  /* 0xfffffffc00141947 */ /* 0x000fec000383ffff */
.L_x_1:
[----:B------:R-:W-:Y:S05]  /*0600*/  @!P0 BRA `(.L_x_0) ;  /* 0x0000000400248947 */ /* 0x000fea0003800000 */
[----:B------:R-:W-:Y:S02]  /*0610*/  ISETP.GE.U32.AND P0, PT, R14, 0x8, PT ;  /* 0x000000080e00780c */ /* 0x000fe40003f06070 */
[----:B------:R-:W-:-:S04]  /*0620*/  LOP3.LUT R26, R0, 0x7, RZ, 0xc0, !PT ;  /* 0x00000007001a7812 */ /* 0x000fc800078ec0ff */
[----:B------:R-:W-:-:S07]  /*0630*/  ISETP.NE.AND P1, PT, R26, RZ, PT ;  /* 0x000000ff1a00720c */ /* 0x000fce0003f25270 */
[----:B------:R-:W-:Y:S06]  /*0640*/  @!P0 BRA `(.L_x_3) ;  /* 0x0000000000748947 */ /* 0x000fec0003800000 */
[----:B------:R-:W0:Y:S01]  /*0650*/  LDC.64 R8, c[0x0][0x390] ;  /* 0x0000e400ff087b82 */ /* 0x000e220000000a00 */
[----:B------:R-:W-:Y:S01]  /*0660*/  IADD3 R15, PT, PT, R10, R13, RZ ;  /* 0x0000000d0a0f7210 */ /* 0x000fe20007ffe0ff */
[----:B-----5:R-:W-:-:S05]  /*0670*/  IMAD.WIDE.U32 R6, R13, 0x4, R4 ;  /* 0x000000040d067825 */ /* 0x020fca00078e0004 */
[----:B------:R-:W2:Y:S04]  /*0680*/  LDG.E R23, desc[UR6][R6.64] ;  /* 0x0000000606177981 */ /* 0x000ea8000c1e1900 */
[----:B------:R-:W3:Y:S04]  /*0690*/  LDG.E R12, desc[UR6][R6.64+0x4] ;  /* 0x00000406060c7981 */ /* 0x000ee8000c1e1900 */
[----:B------:R-:W4:Y:S04]  /*06a0*/  LDG.E R14, desc[UR6][R6.64+0x8] ;  /* 0x00000806060e7981 */ /* 0x000f28000c1e1900 */
[----:B------:R-:W4:Y:S04]  /*06b0*/  LDG.E R18, desc[UR6][R6.64+0xc] ;  /* 0x00000c0606127981 */ /* 0x000f28000c1e1900 */
[----:B------:R-:W4:Y:S01]  /*06c0*/  LDG.E R20, desc[UR6][R6.64+0x10] ;  /* 0x0000100606147981 */ /* 0x000f22000c1e1900 */
[----:B0-----:R-:W-:-:S03]  /*06d0*/  IMAD.WIDE R8, R15, 0x4, R8 ;  /* 0x000000040f087825 */ /* 0x001fc600078e0208 */
[----:B------:R-:W4:Y:S04]  /*06e0*/  LDG.E R24, desc[UR6][R6.64+0x1c] ;  /* 0x00001c0606187981 */ /* 0x000f28000c1e1900 */
[----:B------:R-:W2:Y:S04]  /*06f0*/  LDG.E R22, desc[UR6][R8.64] ;  /* 0x0000000608167981 */ /* 0x000ea8000c1e1900 */
[----:B------:R-:W3:Y:S04]  /*0700*/  LDG.E R15, desc[UR6][R8.64+0x4] ;  /* 0x00000406080f7981 */ /* 0x000ee8000c1e1900 */
[----:B------:R-:W4:Y:S04]  /*0710*/  LDG.E R17, desc[UR6][R8.64+0x8] ;  /* 0x0000080608117981 */ /* 0x000f28000c1e1900 */
[----:B------:R-:W4:Y:S04]  /*0720*/  LDG.E R19, desc[UR6][R8.64+0xc] ;  /* 0x00000c0608137981 */ /* 0x000f28000c1e1900 */
[----:B------:R-:W4:Y:S04]  /*0730*/  LDG.E R21, desc[UR6][R8.64+0x10] ;  /* 0x0000100608157981 */ /* 0x000f28000c1e1900 */
[----:B------:R-:W4:Y:S04]  /*0740*/  LDG.E R25, desc[UR6][R8.64+0x18] ;  /* 0x0000180608197981 */ /* 0x000f28000c1e1900 */
[----:B------:R-:W4:Y:S01]  /*0750*/  LDG.E R27, desc[UR6][R8.64+0x1c] ;  /* 0x00001c06081b7981 */ /* 0x000f22000c1e1900 */
[----:B--2---:R-:W-:-:S03]  /*0760*/  FFMA R29, R23, R22, R16 ;  /* 0x00000016171d7223 */ /* 0x004fc60000000010 */
[----:B------:R-:W2:Y:S04]  /*0770*/  LDG.E R22, desc[UR6][R6.64+0x14] ;  /* 0x0000140606167981 */ /* 0x000ea8000c1e1900 */
[----:B------:R-:W2:Y:S04]  /*0780*/  LDG.E R23, desc[UR6][R8.64+0x14] ;  /* 0x0000140608177981 */ /* 0x000ea8000c1e1900 */
[----:B------:R-:W2:Y:S01]  /*0790*/  LDG.E R16, desc[UR6][R6.64+0x18] ;  /* 0x0000180606107981 */ /* 0x000ea2000c1e1900 */
[----:B---3--:R-:W-:-:S04]  /*07a0*/  FFMA R15, R12, R15, R29 ;  /* 0x0000000f0c0f7223 */ /* 0x008fc8000000001d */
[----:B----4-:R-:W-:-:S04]  /*07b0*/  FFMA R15, R14, R17, R15 ;  /* 0x000000110e0f7223 */ /* 0x010fc8000000000f */
[----:B------:R-:W-:-:S04]  /*07c0*/  FFMA R15, R18, R19, R15 ;  /* 0x00000013120f7223 */ /* 0x000fc8000000000f */
[----:B------:R-:W-:Y:S01]  /*07d0*/  FFMA R15, R20, R21, R15 ;  /* 0x00000015140f7223 */ /* 0x000fe2000000000f */
[----:B------:R-:W-:-:S03]  /*07e0*/  IADD3 R13, PT, PT, R13, 0x8, RZ ;  /* 0x000000080d0d7810 */ /* 0x000fc60007ffe0ff */
[----:B--2---:R-:W-:-:S04]  /*07f0*/  FFMA R15, R22, R23, R15 ;  /* 0x00000017160f7223 */ /* 0x004fc8000000000f */
[----:B------:R-:W-:-:S04]  /*0800*/  FFMA R15, R16, R25, R15 ;  /* 0x00000019100f7223 */ /* 0x000fc8000000000f */
[----:B------:R-:W-:-:S07]  /*0810*/  FFMA R16, R24, R27, R15 ;  /* 0x0000001b18107223 */ /* 0x000fce000000000f */
.L_x_3:
        /* <DEDUP_REMOVED lines=10> */
[----:B------:R-:W4:Y:S01]  /*08c0*/  LDG.E R21, desc[UR6][R6.64+0xc] ;  /* 0x00000c0606157981 */ /* 0x000f22000c1e1900 */
[----:B0-----:R-:W-:-:S03]  /*08d0*/  IMAD.WIDE R8, R15, 0x4, R8 ;  /* 0x000000040f087825 */ /* 0x001fc600078e0208 */
[----:B------:R-:W2:Y:S04]  /*08e0*/  LDG.E R15, desc[UR6][R6.64] ;  /* 0x00000006060f7981 */ /* 0x000ea8000c1e1900 */
[----:B------:R-:W2:Y:S04]  /*08f0*/  LDG.E R12, desc[UR6][R8.64] ;  /* 0x00000006080c7981 */ /* 0x000ea8000c1e1900 */
[----:B------:R-:W3:Y:S04]  /*0900*/  LDG.E R14, desc[UR6][R8.64+0x4] ;  /* 0x00000406080e7981 */ /* 0x000ee8000c1e1900 */
[----:B------:R-:W4:Y:S04]  /*0910*/  LDG.E R18, desc[UR6][R8.64+0x8] ;  /* 0x0000080608127981 */ /* 0x000f28000c1e1900 */
[----:B------:R-:W4:Y:S01]  /*0920*/  LDG.E R20, desc[UR6][R8.64+0xc] ;  /* 0x00000c0608147981 */ /* 0x000f22000c1e1900 */
[----:B------:R-:W-:Y:S01]  /*0930*/  IADD3 R13, PT, PT, R13, 0x4, RZ ;  /* 0x000000040d0d7810 */ /* 0x000fe20007ffe0ff */
[----:B--2---:R-:W-:-:S04]  /*0940*/  FFMA R12, R15, R12, R16 ;  /* 0x0000000c0f0c7223 */ /* 0x004fc80000000010 */
[----:B---3--:R-:W-:-:S04]  /*0950*/  FFMA R12, R17, R14, R12 ;  /* 0x0000000e110c7223 */ /* 0x008fc8000000000c */
[----:B----4-:R-:W-:-:S04]  /*0960*/  FFMA R12, R19, R18, R12 ;  /* 0x00000012130c7223 */ /* 0x010fc8000000000c */
[----:B------:R-:W-:-:S07]  /*0970*/  FFMA R16, R21, R20, R12 ;  /* 0x0000001415107223 */ /* 0x000fce000000000c */
.L_x_4:
[----:B------:R-:W-:Y:S05]  /*0980*/  @!P1 BRA `(.L_x_0) ;  /* 0x0000000000449947 */ /* 0x000fea0003800000 */
[----:B------:R-:W0:Y:S01]  /*0990*/  LDC.64 R6, c[0x0][0x390] ;  /* 0x0000e400ff067b82 */ /* 0x000e220000000a00 */
[----:B-----5:R-:W-:Y:S01]  /*09a0*/  IMAD.WIDE.U32 R4, R13, 0x4, R4 ;  /* 0x000000040d047825 */ /* 0x020fe200078e0004 */
[----:B------:R-:W-:Y:S02]  /*09b0*/  IADD3 R13, PT, PT, R10, R13, RZ ;  /* 0x0000000d0a0d7210 */ /* 0x000fe40007ffe0ff */
[----:B------:R-:W-:Y:S02]  /*09c0*/  IADD3 R0, PT, PT, -R0, RZ, RZ ;  /* 0x000000ff00007210 */ /* 0x000fe40007ffe1ff */
[----:B------:R-:W-:Y:S02]  /*09d0*/  MOV R8, R4 ;  /* 0x0000000400087202 */ /* 0x000fe40000000f00 */
[----:B------:R-:W-:-:S07]  /*09e0*/  MOV R15, R5 ;  /* 0x00000005000f7202 */ /* 0x000fce0000000f00 */
.L_x_5:
[----:B0-----:R-:W-:Y:S01]  /*09f0*/  IMAD.WIDE R4, R13, 0x4, R6 ;  /* 0x000000040d047825 */ /* 0x001fe200078e0206 */
[----:B------:R-:W-:-:S05]  /*0a00*/  MOV R9, R15 ;  /* 0x0000000f00097202 */ /* 0x000fca0000000f00 */
[----:B------:R-:W2:Y:S04]  /*0a10*/  LDG.E R4, desc[UR6][R4.64] ;  /* 0x0000000604047981 */ /* 0x000ea8000c1e1900 */
[----:B------:R0:W2:Y:S01]  /*0a20*/  LDG.E R9, desc[UR6][R8.64] ;  /* 0x0000000608097981 */ /* 0x0000a2000c1e1900 */
[----:B------:R-:W-:Y:S02]  /*0a30*/  IADD3 R0, PT, PT, R0, 0x1, RZ ;  /* 0x0000000100007810 */ /* 0x000fe40007ffe0ff */
[----:B------:R-:W-:Y:S02]  /*0a40*/  IADD3 R13, PT, PT, R13, 0x1, RZ ;  /* 0x000000010d0d7810 */ /* 0x000fe40007ffe0ff */
[----:B------:R-:W-:Y:S02]  /*0a50*/  ISETP.NE.AND P0, PT, R0, RZ, PT ;  /* 0x000000ff0000720c */ /* 0x000fe40003f05270 */
[----:B0-----:R-:W-:-:S04]  /*0a60*/  IADD3 R8, P1, PT, R8, 0x4, RZ ;  /* 0x0000000408087810 */ /* 0x001fc80007f3e0ff */
[----:B------:R-:W-:Y:S01]  /*0a70*/  IADD3.X R15, PT, PT, RZ, R15, RZ, P1, !PT ;  /* 0x0000000fff0f7210 */ /* 0x000fe20000ffe4ff */
[----:B--2---:R-:W-:-:S06]  /*0a80*/  FFMA R16, R9, R4, R16 ;  /* 0x0000000409107223 */ /* 0x004fcc0000000010 */
[----:B------:R-:W-:Y:S05]  /*0a90*/  @P0 BRA `(.L_x_5) ;  /* 0xfffffffc00d40947 */ /* 0x000fea000383ffff */
.L_x_0:
[----:B-----5:R-:W0:Y:S01]  /*0aa0*/  LDC.64 R4, c[0x0][0x398] ;  /* 0x0000e600ff047b82 */ /* 0x020e220000000a00 */
[----:B------:R-:W2:Y:S01]  /*0ab0*/  LDG.E.64 R2, desc[UR6][R2.64+0x10] ;  /* 0x0000100602027981 */ /* 0x000ea2000c1e1b00 */
[----:B0-----:R-:W-:-:S06]  /*0ac0*/  IMAD.WIDE R4, R11, 0x4, R4 ;  /* 0x000000040b047825 */ /* 0x001fcc00078e0204 */
[----:B------:R-:W3:Y:S01]  /*0ad0*/  LDG.E R5, desc[UR6][R4.64] ;  /* 0x0000000604057981 */ /* 0x000ee2000c1e1900 */
[----:B--2---:R-:W-:-:S04]  /*0ae0*/  IMAD.WIDE R6, R11, 0x4, R2 ;  /* 0x000000040b067825 */ /* 0x004fc800078e0202 */
[----:B---3--:R-:W-:-:S05]  /*0af0*/  FADD R9, R5, R16 ;  /* 0x0000001005097221 */ /* 0x008fca0000000000 */
[----:B------:R-:W-:Y:S01]  /*0b00*/  STG.E desc[UR6][R6.64], R9 ;  /* 0x0000000906007986 */ /* 0x000fe2000c101906 */
[----:B------:R-:W-:Y:S05]  /*0b10*/  EXIT ;  /* 0x000000000000794d */ /* 0x000fea0003800000 */
.L_x_6:
[----:B------:R-:W-:-:S00]  /*0b20*/  BRA `(.L_x_6) ;  /* 0xfffffffc00fc7947 */ /* 0x000fc0000383ffff */
[----:B------:R-:W-:-:S00]  /*0b30*/  NOP ;  /* 0x0000000000007918 */ /* 0x000fc00000000000 */
        /* <DEDUP_REMOVED lines=12> */
.L_x_71:


//--------------------- .text._Z18add_padding_kernelP3imgS0_i --------------------------
	.section	.text._Z18add_padding_kernelP3imgS0_i,"ax",@progbits
	.align	128
        .global         _Z18add_padding_kernelP3imgS0_i
        .type           _Z18add_padding_kernelP3imgS0_i,@function
        .size           _Z18add_padding_kernelP3imgS0_i,(.L_x_72 - _Z18add_padding_kernelP3imgS0_i)
        .other          _Z18add_padding_kernelP3imgS0_i,@"STO_CUDA_ENTRY STV_DEFAULT"
_Z18add_padding_kernelP3imgS0_i:
.text._Z18add_padding_kernelP3imgS0_i:
[----:B------:R-:W-:Y:S08]  /*0000*/  LDC R1, c[0x0][0x37c] ;  /* 0x0000df00ff017b82 */ /* 0x000ff00000000800 */
[----:B------:R-:W0:Y:S01]  /*0010*/  LDC.64 R2, c[0x0][0x388] ;  /* 0x0000e200ff027b82 */ /* 0x000e220000000a00 */
[----:B------:R-:W0:Y:S02]  /*0020*/  LDCU.64 UR4, c[0x0][0x358] ;  /* 0x00006b00ff0477ac */ /* 0x000e240008000a00 */
[----:B0-----:R-:W2:Y:S05]  /*0030*/  LDG.E R0, desc[UR4][R2.64] ;  /* 0x0000000402007981 */ /* 0x001eaa000c1e1900 */
[----:B------:R-:W0:Y:S01]  /*0040*/  S2UR UR6, SR_CTAID.X ;  /* 0x00000000000679c3 */ /* 0x000e220000002500 */
[----:B------:R-:W0:Y:S01]  /*0050*/  S2R R4, SR_TID.X ;  /* 0x0000000000047919 */ /* 0x000e220000002100 */
[----:B------:R-:W1:Y:S06]  /*0060*/  S2R R7, SR_TID.Y ;  /* 0x0000000000077919 */ /* 0x000e6c0000002200 */
[----:B------:R-:W0:Y:S01]  /*0070*/  LDC R5, c[0x0][0x360] ;  /* 0x0000d800ff057b82 */ /* 0x000e220000000800 */
[----:B------:R-:W3:Y:S07]  /*0080*/  S2R R8, SR_TID.Z ;  /* 0x0000000000087919 */ /* 0x000eee0000002300 */
[----:B------:R-:W1:Y:S08]  /*0090*/  LDC R6, c[0x0][0x364] ;  /* 0x0000d900ff067b82 */ /* 0x000e700000000800 */
[----:B------:R-:W1:Y:S08]  /*00a0*/  S2UR UR7, SR_CTAID.Y ;  /* 0x00000000000779c3 */ /* 0x000e700000002600 */
[----:B------:R-:W3:Y:S01]  /*00b0*/  S2UR UR8, SR_CTAID.Z ;  /* 0x00000000000879c3 */ /* 0x000ee20000002700 */
[----:B0-----:R-:W-:-:S07]  /*00c0*/  IMAD R5, R5, UR6, R4 ;  /* 0x0000000605057c24 */ /* 0x001fce000f8e0204 */
[----:B------:R-:W3:Y:S01]  /*00d0*/  LDC R11, c[0x0][0x368] ;  /* 0x0000da00ff0b7b82 */ /* 0x000ee20000000800 */
[----:B-1----:R-:W-:Y:S02]  /*00e0*/  IMAD R4, R6, UR7, R7 ;  /* 0x0000000706047c24 */ /* 0x002fe4000f8e0207 */
[----:B---3--:R-:W-:Y:S01]  /*00f0*/  IMAD R11, R11, UR8, R8 ;  /* 0x000000080b0b7c24 */ /* 0x008fe2000f8e0208 */
[----:B--2---:R-:W-:-:S13]  /*0100*/  ISETP.GE.AND P0, PT, R5, R0, PT ;  /* 0x000000000500720c */ /* 0x004fda0003f06270 */
[----:B------:R-:W-:Y:S05]  /*0110*/  @P0 EXIT ;  /* 0x000000000000094d */ /* 0x000fea0003800000 */
[----:B------:R-:W2:Y:S02]  /*0120*/  LDG.E R13, desc[UR4][R2.64+0x4] ;  /* 0x00000404020d7981 */ /* 0x000ea4000c1e1900 */
[----:B--2---:R-:W-:-:S13]  /*0130*/  ISETP.GE.AND P0, PT, R4, R13, PT ;  /* 0x0000000d0400720c */ /* 0x004fda0003f06270 */
[----:B------:R-:W-:Y:S05]  /*0140*/  @P0 EXIT ;  /* 0x000000000000094d */ /* 0x000fea0003800000 */
[----:B------:R-:W2:Y:S02]  /*0150*/  LDG.E R6, desc[UR4][R2.64+0x8] ;  /* 0x0000080402067981 */ /* 0x000ea4000c1e1900 */
[----:B--2---:R-:W-:-:S13]  /*0160*/  ISETP.GE.AND P0, PT, R11, R6, PT ;  /* 0x000000060b00720c */ /* 0x004fda0003f06270 */
[----:B------:R-:W-:Y:S05]  /*0170*/  @P0 EXIT ;  /* 0x000000000000094d */ /* 0x000fea0003800000 */
[----:B------:R-:W0:Y:S01]  /*0180*/  LDCU UR6, c[0x0][0x390] ;  /* 0x00007200ff0677ac */ /* 0x000e220008000800 */
[----:B------:R-:W-:Y:S01]  /*0190*/  BSSY.RECONVERGENT B0, `(.L_x_7) ;  /* 0x0000009000007945 */ /* 0x000fe20003800200 */
[----:B------:R-:W-:Y:S02]  /*01a0*/  PLOP3.LUT P0, PT, PT, PT, PT, 0x8, 0x80 ;  /* 0x000000000080781c */ /* 0x000fe40003f0e170 */
[----:B0-----:R-:W-:Y:S02]  /*01b0*/  IADD3 R10, PT, PT, R5, -UR6, RZ ;  /* 0x80000006050a7c10 */ /* 0x001fe4000fffe0ff */
[----:B------:R-:W-:Y:S02]  /*01c0*/  IADD3 R12, PT, PT, R4, -UR6, RZ ;  /* 0x80000006040c7c10 */ /* 0x000fe4000fffe0ff */
[----:B------:R-:W-:-:S13]  /*01d0*/  ISETP.GE.AND P1, PT, R10, RZ, PT ;  /* 0x000000ff0a00720c */ /* 0x000fda0003f26270 */
[----:B------:R-:W-:Y:S05]  /*01e0*/  @!P1 BRA `(.L_x_8) ;  /* 0x00000000000c9947 */ /* 0x000fea0003800000 */
[----:B------:R-:W0:Y:S02]  /*01f0*/  LDC.64 R6, c[0x0][0x380] ;  /* 0x0000e000ff067b82 */ /* 0x000e240000000a00 */
[----:B0-----:R-:W2:Y:S02]  /*0200*/  LDG.E R7, desc[UR4][R6.64] ;  /* 0x0000000406077981 */ /* 0x001ea4000c1e1900 */
[----:B--2---:R-:W-:-:S13]  /*0210*/  ISETP.LT.AND P0, PT, R10, R7, PT ;  /* 0x000000070a00720c */ /* 0x004fda0003f01270 */
.L_x_8:
[----:B------:R-:W-:Y:S05]  /*0220*/  BSYNC.RECONVERGENT B0 ;  /* 0x0000000000007941 */ /* 0x000fea0003800200 */
.L_x_7:
[----:B------:R-:W-:Y:S01]  /*0230*/  ISETP.LT.OR P0, PT, R12, RZ, !P0 ;  /* 0x000000ff0c00720c */ /* 0x000fe20004701670 */
[----:B------:R-:W-:-:S12]  /*0240*/  BSSY.RECONVERGENT B0, `(.L_x_9) ;  /* 0x0000012000007945 */ /* 0x000fd80003800200 */
[----:B------:R-:W-:Y:S05]  /*0250*/  @P0 BRA `(.L_x_10) ;  /* 0x0000000000400947 */ /* 0x000fea0003800000 */
[----:B------:R-:W0:Y:S02]  /*0260*/  LDC.64 R8, c[0x0][0x380] ;  /* 0x0000e000ff087b82 */ /* 0x000e240000000a00 */
[----:B0-----:R-:W2:Y:S02]  /*0270*/  LDG.E R15, desc[UR4][R8.64+0x4] ;  /* 0x00000404080f7981 */ /* 0x001ea4000c1e1900 */
[----:B--2---:R-:W-:-:S13]  /*0280*/  ISETP.GE.AND P0, PT, R12, R15, PT ;  /* 0x0000000f0c00720c */ /* 0x004fda0003f06270 */
[----:B------:R-:W-:Y:S05]  /*0290*/  @P0 BRA `(.L_x_10) ;  /* 0x0000000000300947 */ /* 0x000fea0003800000 */
[----:B------:R-:W2:Y:S04]  /*02a0*/  LDG.E R14, desc[UR4][R8.64] ;  /* 0x00000004080e7981 */ /* 0x000ea8000c1e1900 */
[----:B------:R-:W3:Y:S01]  /*02b0*/  LDG.E.64 R6, desc[UR4][R8.64+0x10] ;  /* 0x0000100408067981 */ /* 0x000ee2000c1e1b00 */
[----:B------:R-:W-:-:S03]  /*02c0*/  IMAD R15, R11, R15, R12 ;  /* 0x0000000f0b0f7224 */ /* 0x000fc600078e020c */
[----:B------:R-:W4:Y:S01]  /*02d0*/  LDG.E.64 R2, desc[UR4][R2.64+0x10] ;  /* 0x0000100402027981 */ /* 0x000f22000c1e1b00 */
[----:B--2---:R-:W-:-:S04]  /*02e0*/  IMAD R15, R14, R15, R10 ;  /* 0x0000000f0e0f7224 */ /* 0x004fc800078e020a */
[----:B---3--:R-:W-:-:S06]  /*02f0*/  IMAD.WIDE R6, R15, 0x4, R6 ;  /* 0x000000040f067825 */ /* 0x008fcc00078e0206 */
[----:B------:R-:W2:Y:S01]  /*0300*/  LDG.E R7, desc[UR4][R6.64] ;  /* 0x0000000406077981 */ /* 0x000ea2000c1e1900 */
[----:B------:R-:W-:-:S04]  /*0310*/  IMAD R4, R11, R13, R4 ;  /* 0x0000000d0b047224 */ /* 0x000fc800078e0204 */
[----:B------:R-:W-:-:S04]  /*0320*/  IMAD R5, R0, R4, R5 ;  /* 0x0000000400057224 */ /* 0x000fc800078e0205 */
[----:B----4-:R-:W-:-:S05]  /*0330*/  IMAD.WIDE R4, R5, 0x4, R2 ;  /* 0x0000000405047825 */ /* 0x010fca00078e0202 */
[----:B--2---:R-:W-:Y:S01]  /*0340*/  STG.E desc[UR4][R4.64], R7 ;  /* 0x0000000704007986 */ /* 0x004fe2000c101904 */
[----:B------:R-:W-:Y:S05]  /*0350*/  EXIT ;  /* 0x000000000000794d */ /* 0x000fea0003800000 */
.L_x_10:
[----:B------:R-:W-:Y:S05]  /*0360*/  BSYNC.RECONVERGENT B0 ;  /* 0x0000000000007941 */ /* 0x000fea0003800200 */
.L_x_9:
[----:B------:R-:W2:Y:S01]  /*0370*/  LDG.E.64 R2, desc[UR4][R2.64+0x10] ;  /* 0x0000100402027981 */ /* 0x000ea2000c1e1b00 */
[----:B------:R-:W-:-:S04]  /*0380*/  IMAD R4, R11, R13, R4 ;  /* 0x0000000d0b047224 */ /* 0x000fc800078e0204 */
[----:B------:R-:W-:-:S04]  /*0390*/  IMAD R5, R0, R4, R5 ;  /* 0x0000000400057224 */ /* 0x000fc800078e0205 */
[----:B--2---:R-:W-:-:S05]  /*03a0*/  IMAD.WIDE R4, R5, 0x4, R2 ;  /* 0x0000000405047825 */ /* 0x004fca00078e0202 */
[----:B------:R-:W-:Y:S01]  /*03b0*/  STG.E desc[UR4][R4.64], RZ ;  /* 0x000000ff04007986 */ /* 0x000fe2000c101904 */
[----:B------:R-:W-:Y:S05]  /*03c0*/  EXIT ;  /* 0x000000000000794d */ /* 0x000fea0003800000 */
.L_x_11:
        /* <DEDUP_REMOVED lines=11> */
.L_x_72:


//--------------------- .text._Z11relu_kernelP3imgS0_ --------------------------
	.section	.text._Z11relu_kernelP3imgS0_,"ax",@progbits
	.align	128
        .global         _Z11relu_kernelP3imgS0_
        .type           _Z11relu_kernelP3imgS0_,@function
        .size           _Z11relu_kernelP3imgS0_,(.L_x_73 - _Z11relu_kernelP3imgS0_)
        .other          _Z11relu_kernelP3imgS0_,@"STO_CUDA_ENTRY STV_DEFAULT"
_Z11relu_kernelP3imgS0_:
.text._Z11relu_kernelP3imgS0_:
        /* <DEDUP_REMOVED lines=24> */
[----:B------:R-:W0:Y:S01]  /*0180*/  LDC.64 R8, c[0x0][0x380] ;  /* 0x0000e000ff087b82 */ /* 0x000e220000000a00 */
[----:B------:R-:W2:Y:S04]  /*0190*/  LDG.E.64 R2, desc[UR4][R2.64+0x10] ;  /* 0x0000100402027981 */ /* 0x000ea8000c1e1b00 */
[----:B0-----:R-:W3:Y:S04]  /*01a0*/  LDG.E.64 R14, desc[UR4][R8.64] ;  /* 0x00000004080e7981 */ /* 0x001ee8000c1e1b00 */
[----:B------:R-:W4:Y:S01]  /*01b0*/  LDG.E.64 R4, desc[UR4][R8.64+0x10] ;  /* 0x0000100408047981 */ /* 0x000f22000c1e1b00 */
[----:B---3--:R-:W-:-:S04]  /*01c0*/  IMAD R15, R11, R15, R0 ;  /* 0x0000000f0b0f7224 */ /* 0x008fc800078e0200 */
[----:B------:R-:W-:-:S04]  /*01d0*/  IMAD R15, R14, R15, R7 ;  /* 0x0000000f0e0f7224 */ /* 0x000fc800078e0207 */
[----:B----4-:R-:W-:-:S06]  /*01e0*/  IMAD.WIDE R4, R15, 0x4, R4 ;  /* 0x000000040f047825 */ /* 0x010fcc00078e0204 */
[----:B------:R-:W3:Y:S01]  /*01f0*/  LDG.E R4, desc[UR4][R4.64] ;  /* 0x0000000404047981 */ /* 0x000ee2000c1e1900 */
[----:B------:R-:W-:-:S04]  /*0200*/  IMAD R0, R11, R13, R0 ;  /* 0x0000000d0b007224 */ /* 0x000fc800078e0200 */
[----:B------:R-:W-:-:S04]  /*0210*/  IMAD R7, R6, R0, R7 ;  /* 0x0000000006077224 */ /* 0x000fc800078e0207 */
[----:B--2---:R-:W-:Y:S01]  /*0220*/  IMAD.WIDE R6, R7, 0x4, R2 ;  /* 0x0000000407067825 */ /* 0x004fe200078e0202 */
[----:B---3--:R-:W-:-:S05]  /*0230*/  FMNMX R11, RZ, R4, !PT ;  /* 0x00000004ff0b7209 */ /* 0x008fca0007800000 */
[----:B------:R-:W-:Y:S01]  /*0240*/  STG.E desc[UR4][R6.64], R11 ;  /* 0x0000000b06007986 */ /* 0x000fe2000c101904 */
[----:B------:R-:W-:Y:S05]  /*0250*/  EXIT ;  /* 0x000000000000794d */ /* 0x000fea0003800000 */
.L_x_12:
        /* <DEDUP_REMOVED lines=10> */
.L_x_73:


//--------------------- .text._Z14pooling_kernelP3imgS0_ii --------------------------
	.section	.text._Z14pooling_kernelP3imgS0_ii,"ax",@progbits
	.align	128
        .global         _Z14pooling_kernelP3imgS0_ii
        .type           _Z14pooling_kernelP3imgS0_ii,@function
        .size           _Z14pooling_kernelP3imgS0_ii,(.L_x_74 - _Z14pooling_kernelP3imgS0_ii)
        .other          _Z14pooling_kernelP3imgS0_ii,@"STO_CUDA_ENTRY STV_DEFAULT"
_Z14pooling_kernelP3imgS0_ii:
.text._Z14pooling_kernelP3imgS0_ii:
        /* <DEDUP_REMOVED lines=9> */
[----:B------:R-:W1:Y:S08]  /*0090*/  S2UR UR5, SR_CTAID.Y ;  /* 0x00000000000579c3 */ /* 0x000e700000002600 */
[----:B------:R-:W1:Y:S08]  /*00a0*/  LDC R4, c[0x0][0x364] ;  /* 0x0000d900ff047b82 */ /* 0x000e700000000800 */
        /* <DEDUP_REMOVED lines=14> */
[----:B------:R-:W-:Y:S01]  /*0190*/  IMAD.MOV.U32 R8, RZ, RZ, -0x800000 ;  /* 0xff800000ff087424 */ /* 0x000fe200078e00ff */
[----:B0-----:R-:W-:-:S09]  /*01a0*/  UISETP.GE.AND UP0, UPT, UR6, 0x1, UPT ;  /* 0x000000010600788c */ /* 0x001fd2000bf06270 */
[----:B------:R-:W-:Y:S05]  /*01b0*/  BRA.U !UP0, `(.L_x_13) ;  /* 0x0000000d08187547 */ /* 0x000fea000b800000 */
[----:B------:R-:W0:Y:S01]  /*01c0*/  LDC R9, c[0x0][0x394] ;  /* 0x0000e500ff097b82 */ /* 0x000e220000000800 */
[----:B------:R-:W-:Y:S01]  /*01d0*/  ULOP3.LUT UR7, UR6, 0x7ffffffc, URZ, 0xc0, !UPT ;  /* 0x7ffffffc06077892 */ /* 0x000fe2000f8ec0ff */
[----:B------:R-:W-:Y:S01]  /*01e0*/  IMAD.MOV.U32 R8, RZ, RZ, -0x800000 ;  /* 0xff800000ff087424 */ /* 0x000fe200078e00ff */
[----:B------:R-:W-:Y:S02]  /*01f0*/  ULOP3.LUT UR6, UR6, 0x3, URZ, 0xc0, !UPT ;  /* 0x0000000306067892 */ /* 0x000fe4000f8ec0ff */
[----:B------:R-:W-:Y:S01]  /*0200*/  UIADD3 UR8, UPT, UPT, -UR7, URZ, URZ ;  /* 0x000000ff07087290 */ /* 0x000fe2000fffe1ff */
[----:B------:R-:W-:Y:S01]  /*0210*/  UMOV UR4, URZ ;  /* 0x000000ff00047c82 */ /* 0x000fe20008000000 */
[----:B0-----:R-:W-:-:S10]  /*0220*/  IMAD R4, R2, R9, 0x3 ;  /* 0x0000000302047424 */ /* 0x001fd400078e0209 */
.L_x_42:
[----:B------:R-:W0:Y:S01]  /*0230*/  LDC.64 R10, c[0x0][0x390] ;  /* 0x0000e400ff0a7b82 */ /* 0x000e220000000a00 */
[----:B------:R-:W-:Y:S01]  /*0240*/  UMOV UR5, URZ ;  /* 0x000000ff00057c82 */ /* 0x000fe20008000000 */
[----:B0-----:R-:W-:Y:S01]  /*0250*/  ISETP.GE.U32.AND P0, PT, R10, 0x4, PT ;  /* 0x000000040a00780c */ /* 0x001fe20003f06070 */
[----:B------:R-:W-:Y:S01]  /*0260*/  IMAD R6, R3, R11, UR4 ;  /* 0x0000000403067e24 */ /* 0x000fe2000f8e020b */
[----:B------:R-:W-:-:S06]  /*0270*/  UIADD3 UR4, UPT, UPT, UR4, 0x1, URZ ;  /* 0x0000000104047890 */ /* 0x000fcc000fffe0ff */
[----:B------:R-:W-:-:S05]  /*0280*/  ISETP.NE.AND P3, PT, R10, UR4, PT ;  /* 0x000000040a007c0c */ /* 0x000fca000bf65270 */
[----:B------:R-:W-:Y:S08]  /*0290*/  @!P0 BRA `(.L_x_14) ;  /* 0x00000004009c8947 */ /* 0x000ff00003800000 */
[----:B------:R-:W-:-:S13]  /*02a0*/  ISETP.GE.AND P0, PT, R6, RZ, PT ;  /* 0x000000ff0600720c */ /* 0x000fda0003f06270 */
[----:B------:R-:W0:Y:S02]  /*02b0*/  @P0 LDC.64 R12, c[0x0][0x380] ;  /* 0x0000e000ff0c0b82 */ /* 0x000e240000000a00 */
[----:B0-----:R-:W2:Y:S01]  /*02c0*/  @P0 LDG.E R13, desc[UR10][R12.64] ;  /* 0x0000000a0c0d0981 */ /* 0x001ea2000c1e1900 */
[----:B------:R-:W-:Y:S01]  /*02d0*/  IMAD.MOV.U32 R10, RZ, RZ, R4 ;  /* 0x000000ffff0a7224 */ /* 0x000fe200078e0004 */
[----:B------:R-:W-:Y:S01]  /*02e0*/  UMOV UR5, UR8 ;  /* 0x0000000800057c82 */ /* 0x000fe20008000000 */
[----:B--2---:R-:W-:-:S13]  /*02f0*/  ISETP.LT.AND P0, PT, R6, R13, P0 ;  /* 0x0000000d0600720c */ /* 0x004fda0000701270 */
.L_x_29:
[----:B------:R-:W-:Y:S01]  /*0300*/  VIADD R12, R10, 0xfffffffd ;  /* 0xfffffffd0a0c7836 */ /* 0x000fe20000000000 */
[----:B------:R-:W-:Y:S01]  /*0310*/  UIADD3 UR5, UPT, UPT, UR5, 0x4, URZ ;  /* 0x0000000405057890 */ /* 0x000fe2000fffe0ff */
[----:B------:R-:W-:Y:S01]  /*0320*/  BSSY.RECONVERGENT B0, `(.L_x_15) ;  /* 0x0000013000007945 */ /* 0x000fe20003800200 */
[----:B------:R-:W-:Y:S01]  /*0330*/  ISETP.GE.AND P2, PT, R6, RZ, PT ;  /* 0x000000ff0600720c */ /* 0x000fe20003f46270 */
[----:B------:R-:W-:Y:S01]  /*0340*/  VIADD R9, R10, 0xfffffffe ;  /* 0xfffffffe0a097836 */ /* 0x000fe20000000000 */
[----:B------:R-:W-:Y:S01]  /*0350*/  ISETP.LT.OR P1, PT, R12, RZ, !P0 ;  /* 0x000000ff0c00720c */ /* 0x000fe20004721670 */
[----:B------:R-:W-:-:S12]  /*0360*/  UISETP.NE.AND UP0, UPT, UR5, URZ, UPT ;  /* 0x000000ff0500728c */ /* 0x000fd8000bf05270 */
[----:B------:R-:W-:Y:S05]  /*0370*/  @P1 BRA `(.L_x_16) ;  /* 0x0000000000341947 */ /* 0x000fea0003800000 */
[----:B------:R-:W0:Y:S02]  /*0380*/  LDC.64 R14, c[0x0][0x380] ;  /* 0x0000e000ff0e7b82 */ /* 0x000e240000000a00 */
[----:B0-----:R-:W2:Y:S02]  /*0390*/  LDG.E R11, desc[UR10][R14.64+0x4] ;  /* 0x0000040a0e0b7981 */ /* 0x001ea4000c1e1900 */
[----:B--2---:R-:W-:-:S13]  /*03a0*/  ISETP.GE.AND P1, PT, R12, R11, PT ;  /* 0x0000000b0c00720c */ /* 0x004fda0003f26270 */
[----:B------:R-:W-:Y:S05]  /*03b0*/  @P1 BRA `(.L_x_16) ;  /* 0x0000000000241947 */ /* 0x000fea0003800000 */
[----:B------:R-:W2:Y:S04]  /*03c0*/  LDG.E R16, desc[UR10][R14.64] ;  /* 0x0000000a0e107981 */ /* 0x000ea8000c1e1900 */
[----:B------:R-:W3:Y:S01]  /*03d0*/  LDG.E.64 R12, desc[UR10][R14.64+0x10] ;  /* 0x0000100a0e0c7981 */ /* 0x000ee2000c1e1b00 */
[----:B------:R-:W-:-:S04]  /*03e0*/  IMAD R11, R5, R11, R10 ;  /* 0x0000000b050b7224 */ /* 0x000fc800078e020a */
[----:B------:R-:W-:-:S04]  /*03f0*/  VIADD R11, R11, 0xfffffffd ;  /* 0xfffffffd0b0b7836 */ /* 0x000fc80000000000 */
[----:B--2---:R-:W-:-:S04]  /*0400*/  IMAD R11, R16, R11, R6 ;  /* 0x0000000b100b7224 */ /* 0x004fc800078e0206 */
[----:B---3--:R-:W-:-:S06]  /*0410*/  IMAD.WIDE R12, R11, 0x4, R12 ;  /* 0x000000040b0c7825 */ /* 0x008fcc00078e020c */
[----:B------:R-:W2:Y:S02]  /*0420*/  LDG.E R13, desc[UR10][R12.64] ;  /* 0x0000000a0c0d7981 */ /* 0x000ea4000c1e1900 */
[----:B--2---:R-:W-:-:S04]  /*0430*/  FSETP.GT.AND P1, PT, R13, R8, PT ;  /* 0x000000080d00720b */ /* 0x004fc80003f24000 */
[----:B------:R-:W-:-:S09]  /*0440*/  FSEL R8, R13, R8, P1 ;  /* 0x000000080d087208 */ /* 0x000fd20000800000 */
.L_x_16:
[----:B------:R-:W-:Y:S05]  /*0450*/  BSYNC.RECONVERGENT B0 ;  /* 0x0000000000007941 */ /* 0x000fea0003800200 */
.L_x_15:
[----:B------:R-:W-:Y:S01]  /*0460*/  BSSY.RECONVERGENT B0, `(.L_x_17) ;  /* 0x0000006000007945 */ /* 0x000fe20003800200 */
[----:B------:R-:W-:-:S03]  /*0470*/  PLOP3.LUT P1, PT, PT, PT, PT, 0x8, 0x80 ;  /* 0x000000000080781c */ /* 0x000fc60003f2e170 */
[----:B------:R-:W-:Y:S10]  /*0480*/  @!P2 BRA `(.L_x_18) ;  /* 0x00000000000ca947 */ /* 0x000ff40003800000 */
[----:B------:R-:W0:Y:S02]  /*0490*/  LDC.64 R12, c[0x0][0x380] ;  /* 0x0000e000ff0c7b82 */ /* 0x000e240000000a00 */
[----:B0-----:R-:W2:Y:S02]  /*04a0*/  LDG.E R13, desc[UR10][R12.64] ;  /* 0x0000000a0c0d7981 */ /* 0x001ea4000c1e1900 */
[----:B--2---:R-:W-:-:S13]  /*04b0*/  ISETP.LT.AND P1, PT, R6, R13, PT ;  /* 0x0000000d0600720c */ /* 0x004fda0003f21270 */
.L_x_18:
[----:B------:R-:W-:Y:S05]  /*04c0*/  BSYNC.RECONVERGENT B0 ;  /* 0x0000000000007941 */ /* 0x000fea0003800200 */
.L_x_17:
[----:B------:R-:W-:Y:S01]  /*04d0*/  ISETP.LT.OR P4, PT, R9, RZ, !P1 ;  /* 0x000000ff0900720c */ /* 0x000fe20004f81670 */
[----:B------:R-:W-:Y:S01]  /*04e0*/  BSSY.RECONVERGENT B0, `(.L_x_19) ;  /* 0x0000011000007945 */ /* 0x000fe20003800200 */
[----:B------:R-:W-:Y:S01]  /*04f0*/  PLOP3.LUT P1, PT, PT, PT, PT, 0x8, 0x80 ;  /* 0x000000000080781c */ /* 0x000fe20003f2e170 */
[----:B------:R-:W-:-:S10]  /*0500*/  VIADD R11, R10, 0xffffffff ;  /* 0xffffffff0a0b7836 */ /* 0x000fd40000000000 */
        /* <DEDUP_REMOVED lines=14> */
.L_x_20:
[----:B------:R-:W-:Y:S05]  /*05f0*/  BSYNC.RECONVERGENT B0 ;  /* 0x0000000000007941 */ /* 0x000fea0003800200 */
.L_x_19:
[----:B------:R-:W-:Y:S04]  /*0600*/  BSSY.RECONVERGENT B0, `(.L_x_21) ;  /* 0x0000005000007945 */ /* 0x000fe80003800200 */
[----:B------:R-:W-:Y:S05]  /*0610*/  @!P2 BRA `(.L_x_22) ;  /* 0x00000000000ca947 */ /* 0x000fea0003800000 */
[----:B------:R-:W0:Y:S02]  /*0620*/  LDC.64 R12, c[0x0][0x380] ;  /* 0x0000e000ff0c7b82 */ /* 0x000e240000000a00 */
[----:B0-----:R-:W2:Y:S02]  /*0630*/  LDG.E R13, desc[UR10][R12.64] ;  /* 0x0000000a0c0d7981 */ /* 0x001ea4000c1e1900 */
[----:B--2---:R-:W-:-:S13]  /*0640*/  ISETP.LT.AND P1, PT, R6, R13, PT ;  /* 0x0000000d0600720c */ /* 0x004fda0003f21270 */
.L_x_22:
[----:B------:R-:W-:Y:S05]  /*0650*/  BSYNC.RECONVERGENT B0 ;  /* 0x0000000000007941 */ /* 0x000fea0003800200 */
.L_x_21:
[----:B------:R-:W-:Y:S01]  /*0660*/  ISETP.LT.OR P4, PT, R11, RZ, !P1 ;  /* 0x000000ff0b00720c */ /* 0x000fe20004f81670 */
[----:B------:R-:W-:Y:S01]  /*0670*/  BSSY.RECONVERGENT B0, `(.L_x_23) ;  /* 0x0000010000007945 */ /* 0x000fe20003800200 */
[----:B------:R-:W-:-:S11]  /*0680*/  PLOP3.LUT P1, PT, PT, PT, PT, 0x8, 0x80 ;  /* 0x000000000080781c */ /* 0x000fd60003f2e170 */
        /* <DEDUP_REMOVED lines=14> */
.L_x_24:
[----:B------:R-:W-:Y:S05]  /*0770*/  BSYNC.RECONVERGENT B0 ;  /* 0x0000000000007941 */ /* 0x000fea0003800200 */
.L_x_23:
[----:B------:R-:W-:Y:S04]  /*0780*/  BSSY.RECONVERGENT B0, `(.L_x_25) ;  /* 0x0000005000007945 */ /* 0x000fe80003800200 */
[----:B------:R-:W-:Y:S05]  /*0790*/  @!P2 BRA `(.L_x_26) ;  /* 0x00000000000ca947 */ /* 0x000fea0003800000 */
[----:B------:R-:W0:Y:S02]  /*07a0*/  LDC.64 R12, c[0x0][0x380] ;  /* 0x0000e000ff0c7b82 */ /* 0x000e240000000a00 */
[----:B0-----:R-:W2:Y:S02]  /*07b0*/  LDG.E R13, desc[UR10][R12.64] ;  /* 0x0000000a0c0d7981 */ /* 0x001ea4000c1e1900 */
[----:B--2---:R-:W-:-:S13]  /*07c0*/  ISETP.LT.AND P1, PT, R6, R13, PT ;  /* 0x0000000d0600720c */ /* 0x004fda0003f21270 */
.L_x_26:
[----:B------:R-:W-:Y:S05]  /*07d0*/  BSYNC.RECONVERGENT B0 ;  /* 0x0000000000007941 */ /* 0x000fea0003800200 */
.L_x_25:
        /* <DEDUP_REMOVED lines=10> */
[----:B--2---:R-:W-:-:S04]  /*0880*/  IMAD R9, R11, R9, R6 ;  /* 0x000000090b097224 */ /* 0x004fc800078e0206 */
[----:B---3--:R-:W-:-:S06]  /*0890*/  IMAD.WIDE R12, R9, 0x4, R12 ;  /* 0x00000004090c7825 */ /* 0x008fcc00078e020c */
[----:B------:R-:W2:Y:S02]  /*08a0*/  LDG.E R13, desc[UR10][R12.64] ;  /* 0x0000000a0c0d7981 */ /* 0x000ea4000c1e1900 */
[----:B--2---:R-:W-:-:S04]  /*08b0*/  FSETP.GT.AND P1, PT, R13, R8, PT ;  /* 0x000000080d00720b */ /* 0x004fc80003f24000 */
[----:B------:R-:W-:-:S09]  /*08c0*/  FSEL R8, R13, R8, P1 ;  /* 0x000000080d087208 */ /* 0x000fd20000800000 */
.L_x_28:
[----:B------:R-:W-:Y:S05]  /*08d0*/  BSYNC.RECONVERGENT B0 ;  /* 0x0000000000007941 */ /* 0x000fea0003800200 */
.L_x_27:
[----:B------:R-:W-:Y:S01]  /*08e0*/  VIADD R10, R10, 0x4 ;  /* 0x000000040a0a7836 */ /* 0x000fe20000000000 */
[----:B------:R-:W-:Y:S06]  /*08f0*/  BRA.U UP0, `(.L_x_29) ;  /* 0xfffffff900807547 */ /* 0x000fec000b83ffff */
[----:B------:R-:W-:-:S05]  /*0900*/  UMOV UR5, UR7 ;  /* 0x0000000700057c82 */ /* 0x000fca0008000000 */
.L_x_14:
[----:B------:R-:W-:-:S09]  /*0910*/  UISETP.NE.AND UP0, UPT, UR6, URZ, UPT ;  /* 0x000000ff0600728c */ /* 0x000fd2000bf05270 */
[----:B------:R-:W-:Y:S05]  /*0920*/  BRA.U !UP0, `(.L_x_30) ;  /* 0x0000000508387547 */ /* 0x000fea000b800000 */
[----:B------:R-:W0:Y:S01]  /*0930*/  LDC R9, c[0x0][0x394] ;  /* 0x0000e500ff097b82 */ /* 0x000e220000000800 */
[----:B------:R-:W-:Y:S01]  /*0940*/  ISETP.GE.AND P1, PT, R6, RZ, PT ;  /* 0x000000ff0600720c */ /* 0x000fe20003f26270 */
[----:B------:R-:W-:Y:S01]  /*0950*/  BSSY.RECONVERGENT B0, `(.L_x_31) ;  /* 0x0000007000007945 */ /* 0x000fe20003800200 */
[----:B------:R-:W-:Y:S01]  /*0960*/  PLOP3.LUT P0, PT, PT, PT, PT, 0x8, 0x80 ;  /* 0x000000000080781c */ /* 0x000fe20003f0e170 */
[----:B0-----:R-:W-:-:S10]  /*0970*/  IMAD R10, R2, R9, UR5 ;  /* 0x00000005020a7e24 */ /* 0x001fd4000f8e0209 */
[----:B------:R-:W-:Y:S05]  /*0980*/  @!P1 BRA `(.L_x_32) ;  /* 0x00000000000c9947 */ /* 0x000fea0003800000 */
[----:B------:R-:W0:Y:S02]  /*0990*/  LDC.64 R12, c[0x0][0x380] ;  /* 0x0000e000ff0c7b82 */ /* 0x000e240000000a00 */
[----:B0-----:R-:W2:Y:S02]  /*09a0*/  LDG.E R13, desc[UR10][R12.64] ;  /* 0x0000000a0c0d7981 */ /* 0x001ea4000c1e1900 */
[----:B--2---:R-:W-:-:S13]  /*09b0*/  ISETP.LT.AND P0, PT, R6, R13, PT ;  /* 0x0000000d0600720c */ /* 0x004fda0003f01270 */
.L_x_32:
[----:B------:R-:W-:Y:S05]  /*09c0*/  BSYNC.RECONVERGENT B0 ;  /* 0x0000000000007941 */ /* 0x000fea0003800200 */
.L_x_31:
        /* <DEDUP_REMOVED lines=15> */
.L_x_34:
[----:B------:R-:W-:Y:S05]  /*0ac0*/  BSYNC.RECONVERGENT B0 ;  /* 0x0000000000007941 */ /* 0x000fea0003800200 */
.L_x_33:
[----:B------:R-:W-:-:S09]  /*0ad0*/  UISETP.NE.AND UP0, UPT, UR6, 0x1, UPT ;  /* 0x000000010600788c */ /* 0x000fd2000bf05270 */
[----:B------:R-:W-:Y:S05]  /*0ae0*/  BRA.U !UP0, `(.L_x_30) ;  /* 0x0000000108c87547 */ /* 0x000fea000b800000 */
[----:B------:R-:W-:Y:S01]  /*0af0*/  BSSY.RECONVERGENT B0, `(.L_x_35) ;  /* 0x0000007000007945 */ /* 0x000fe20003800200 */
[----:B------:R-:W-:Y:S01]  /*0b00*/  VIADD R16, R10, 0x1 ;  /* 0x000000010a107836 */ /* 0x000fe20000000000 */
[----:B------:R-:W-:Y:S02]  /*0b10*/  PLOP3.LUT P0, PT, PT, PT, PT, 0x8, 0x80 ;  /* 0x000000000080781c */ /* 0x000fe40003f0e170 */
[----:B------:R-:W-:Y:S11]  /*0b20*/  @!P1 BRA `(.L_x_36) ;  /* 0x00000000000c9947 */ /* 0x000ff60003800000 */
[----:B------:R-:W0:Y:S02]  /*0b30*/  LDC.64 R12, c[0x0][0x380] ;  /* 0x0000e000ff0c7b82 */ /* 0x000e240000000a00 */
[----:B0-----:R-:W2:Y:S02]  /*0b40*/  LDG.E R13, desc[UR10][R12.64] ;  /* 0x0000000a0c0d7981 */ /* 0x001ea4000c1e1900 */
[----:B--2---:R-:W-:-:S13]  /*0b50*/  ISETP.LT.AND P0, PT, R6, R13, PT ;  /* 0x0000000d0600720c */ /* 0x004fda0003f01270 */
.L_x_36:
[----:B------:R-:W-:Y:S05]  /*0b60*/  BSYNC.RECONVERGENT B0 ;  /* 0x0000000000007941 */ /* 0x000fea0003800200 */
.L_x_35:
        /* <DEDUP_REMOVED lines=15> */
.L_x_38:
[----:B------:R-:W-:Y:S05]  /*0c60*/  BSYNC.RECONVERGENT B0 ;  /* 0x0000000000007941 */ /* 0x000fea0003800200 */
.L_x_37:
        /* <DEDUP_REMOVED lines=9> */
.L_x_40:
[----:B------:R-:W-:Y:S05]  /*0d00*/  BSYNC.RECONVERGENT B0 ;  /* 0x0000000000007941 */ /* 0x000fea0003800200 */
.L_x_39:
        /* <DEDUP_REMOVED lines=15> */
.L_x_41:
[----:B------:R-:W-:Y:S05]  /*0e00*/  BSYNC.RECONVERGENT B0 ;  /* 0x0000000000007941 */ /* 0x000fea0003800200 */
.L_x_30:
[----:B------:R-:W-:Y:S05]  /*0e10*/  @P3 BRA `(.L_x_42) ;  /* 0xfffffff400043947 */ /* 0x000fea000383ffff */
.L_x_13:
[----:B------:R-:W0:Y:S02]  /*0e20*/  LDC.64 R12, c[0x0][0x388] ;  /* 0x0000e200ff0c7b82 */ /* 0x000e240000000a00 */
[----:B0-----:R-:W2:Y:S01]  /*0e30*/  LDG.E.64 R10, desc[UR10][R12.64+0x10] ;  /* 0x0000100a0c0a7981 */ /* 0x001ea2000c1e1b00 */
[----:B------:R-:W-:-:S04]  /*0e40*/  IMAD R2, R5, R7, R2 ;  /* 0x0000000705027224 */ /* 0x000fc800078e0202 */
[----:B------:R-:W-:-:S04]  /*0e50*/  IMAD R3, R0, R2, R3 ;  /* 0x0000000200037224 */ /* 0x000fc800078e0203 */
[----:B--2---:R-:W-:-:S05]  /*0e60*/  IMAD.WIDE R10, R3, 0x4, R10 ;  /* 0x00000004030a7825 */ /* 0x004fca00078e020a */
[----:B------:R-:W-:Y:S01]  /*0e70*/  STG.E desc[UR10][R10.64], R8 ;  /* 0x000000080a007986 */ /* 0x000fe2000c10190a */
[----:B------:R-:W-:Y:S05]  /*0e80*/  EXIT ;  /* 0x000000000000794d */ /* 0x000fea0003800000 */
.L_x_43:
        /* <DEDUP_REMOVED lines=15> */
.L_x_74:


//--------------------- .text._Z18convolution_kernelP3imgS0_P3keri --------------------------
	.section	.text._Z18convolution_kernelP3imgS0_P3keri,"ax",@progbits
	.align	128
        .global         _Z18convolution_kernelP3imgS0_P3keri
        .type           _Z18convolution_kernelP3imgS0_P3keri,@function
        .size           _Z18convolution_kernelP3imgS0_P3keri,(.L_x_75 - _Z18convolution_kernelP3imgS0_P3keri)
        .other          _Z18convolution_kernelP3imgS0_P3keri,@"STO_CUDA_ENTRY STV_DEFAULT"
_Z18convolution_kernelP3imgS0_P3keri:
.text._Z18convolution_kernelP3imgS0_P3keri:
[----:B------:R-:W-:Y:S08]  /*0000*/  LDC R1, c[0x0][0x37c] ;  /* 0x0000df00ff017b82 */ /* 0x000ff00000000800 */
[----:B------:R-:W0:Y:S01]  /*0010*/  LDC.64 R2, c[0x0][0x390] ;  /* 0x0000e400ff027b82 */ /* 0x000e220000000a00 */
[----:B------:R-:W0:Y:S02]  /*0020*/  LDCU.64 UR14, c[0x0][0x358] ;  /* 0x00006b00ff0e77ac */ /* 0x000e240008000a00 */
[----:B0-----:R-:W2:Y:S04]  /*0030*/  LDG.E.64 R4, desc[UR14][R2.64] ;  /* 0x0000000e02047981 */ /* 0x001ea8000c1e1b00 */
[----:B------:R-:W3:Y:S01]  /*0040*/  LDG.E R0, desc[UR14][R2.64+0x8] ;  /* 0x0000080e02007981 */ /* 0x000ee2000c1e1900 */
[----:B--2---:R-:W-:-:S02]  /*0050*/  R2UR UR10, R4 ;  /* 0x00000000040a72ca */ /* 0x004fc400000e0000 */
[----:B------:R-:W-:-:S11]  /*0060*/  R2UR UR11, R5 ;  /* 0x00000000050b72ca */ /* 0x000fd600000e0000 */
[----:B------:R-:W-:-:S04]  /*0070*/  UIMAD UR12, UR10, UR10, URZ ;  /* 0x0000000a0a0c72a4 */ /* 0x000fc8000f8e02ff */
[----:B------:R-:W-:-:S06]  /*0080*/  UIMAD UR4, UR11, UR12, URZ ;  /* 0x0000000c0b0472a4 */ /* 0x000fcc000f8e02ff */
[----:B---3--:R-:W-:-:S05]  /*0090*/  IMAD R0, R0, UR4, RZ ;  /* 0x0000000400007c24 */ /* 0x008fca000f8e02ff */
[----:B------:R-:W-:-:S13]  /*00a0*/  ISETP.GE.AND P0, PT, R0, 0x1, PT ;  /* 0x000000010000780c */ /* 0x000fda0003f06270 */
[----:B------:R-:W-:Y:S05]  /*00b0*/  @!P0 BRA `(.L_x_44) ;  /* 0x00000004007c8947 */ /* 0x000fea0003800000 */
[----:B------:R-:W5:Y:S01]  /*00c0*/  LDG.E.64 R2, desc[UR14][R2.64+0x10] ;  /* 0x0000100e02027981 */ /* 0x000f62000c1e1b00 */
[C---:B------:R-:W-:Y:S01]  /*00d0*/  ISETP.GE.U32.AND P1, PT, R0.reuse, 0x10, PT ;  /* 0x000000100000780c */ /* 0x040fe20003f26070 */
[----:B------:R-:W-:Y:S01]  /*00e0*/  IMAD.MOV.U32 R21, RZ, RZ, RZ ;  /* 0x000000ffff157224 */ /* 0x000fe200078e00ff */
[----:B------:R-:W-:-:S04]  /*00f0*/  LOP3.LUT R20, R0, 0xf, RZ, 0xc0, !PT ;  /* 0x0000000f00147812 */ /* 0x000fc800078ec0ff */
[----:B------:R-:W-:-:S07]  /*0100*/  ISETP.NE.AND P0, PT, R20, RZ, PT ;  /* 0x000000ff1400720c */ /* 0x000fce0003f05270 */
[----:B------:R-:W-:Y:S06]  /*0110*/  @!P1 BRA `(.L_x_45) ;  /* 0x0000000000789947 */ /* 0x000fec0003800000 */
[----:B------:R-:W0:Y:S01]  /*0120*/  S2R R5, SR_CgaCtaId ;  /* 0x0000000000057919 */ /* 0x000e220000008800 */
[----:B------:R-:W-:Y:S01]  /*0130*/  MOV R4, 0x400 ;  /* 0x0000040000047802 */ /* 0x000fe20000000f00 */
[----:B------:R-:W-:Y:S01]  /*0140*/  IMAD.MOV.U32 R25, RZ, RZ, RZ ;  /* 0x000000ffff197224 */ /* 0x000fe200078e00ff */
[----:B------:R-:W-:Y:S02]  /*0150*/  LOP3.LUT R21, R0, 0x7ffffff0, RZ, 0xc0, !PT ;  /* 0x7ffffff000157812 */ /* 0x000fe400078ec0ff */
[----:B0-----:R-:W-:-:S07]  /*0160*/  LEA R24, R5, R4, 0x18 ;  /* 0x0000000405187211 */ /* 0x001fce00078ec0ff */
.L_x_46:
[----:B-----5:R-:W-:-:S05]  /*0170*/  IMAD.WIDE.U32 R22, R25, 0x4, R2 ;  /* 0x0000000419167825 */ /* 0x020fca00078e0002 */
[----:B0-----:R-:W2:Y:S04]  /*0180*/  LDG.E R4, desc[UR14][R22.64] ;  /* 0x0000000e16047981 */ /* 0x001ea8000c1e1900 */
[----:B------:R-:W2:Y:S04]  /*0190*/  LDG.E R5, desc[UR14][R22.64+0x4] ;  /* 0x0000040e16057981 */ /* 0x000ea8000c1e1900 */
[----:B------:R-:W2:Y:S04]  /*01a0*/  LDG.E R6, desc[UR14][R22.64+0x8] ;  /* 0x0000080e16067981 */ /* 0x000ea8000c1e1900 */
[----:B------:R-:W2:Y:S04]  /*01b0*/  LDG.E R7, desc[UR14][R22.64+0xc] ;  /* 0x00000c0e16077981 */ /* 0x000ea8000c1e1900 */
[----:B------:R-:W3:Y:S04]  /*01c0*/  LDG.E R8, desc[UR14][R22.64+0x10] ;  /* 0x0000100e16087981 */ /* 0x000ee8000c1e1900 */
[----:B------:R-:W3:Y:S04]  /*01d0*/  LDG.E R9, desc[UR14][R22.64+0x14] ;  /* 0x0000140e16097981 */ /* 0x000ee8000c1e1900 */
[----:B------:R-:W3:Y:S04]  /*01e0*/  LDG.E R10, desc[UR14][R22.64+0x18] ;  /* 0x0000180e160a7981 */ /* 0x000ee8000c1e1900 */
[----:B------:R-:W3:Y:S04]  /*01f0*/  LDG.E R11, desc[UR14][R22.64+0x1c] ;  /* 0x00001c0e160b7981 */ /* 0x000ee8000c1e1900 */
[----:B------:R-:W4:Y:S04]  /*0200*/  LDG.E R12, desc[UR14][R22.64+0x20] ;  /* 0x0000200e160c7981 */ /* 0x000f28000c1e1900 */
[----:B------:R-:W4:Y:S04]  /*0210*/  LDG.E R13, desc[UR14][R22.64+0x24] ;  /* 0x0000240e160d7981 */ /* 0x000f28000c1e1900 */
[----:B------:R-:W4:Y:S04]  /*0220*/  LDG.E R14, desc[UR14][R22.64+0x28] ;  /* 0x0000280e160e7981 */ /* 0x000f28000c1e1900 */
[----:B------:R-:W4:Y:S04]  /*0230*/  LDG.E R15, desc[UR14][R22.64+0x2c] ;  /* 0x00002c0e160f7981 */ /* 0x000f28000c1e1900 */
[----:B------:R-:W4:Y:S04]  /*0240*/  LDG.E R16, desc[UR14][R22.64+0x30] ;  /* 0x0000300e16107981 */ /* 0x000f28000c1e1900 */
[----:B------:R-:W4:Y:S04]  /*0250*/  LDG.E R17, desc[UR14][R22.64+0x34] ;  /* 0x0000340e16117981 */ /* 0x000f28000c1e1900 */
[----:B------:R-:W4:Y:S04]  /*0260*/  LDG.E R18, desc[UR14][R22.64+0x38] ;  /* 0x0000380e16127981 */ /* 0x000f28000c1e1900 */
[----:B------:R-:W4:Y:S01]  /*0270*/  LDG.E R19, desc[UR14][R22.64+0x3c] ;  /* 0x00003c0e16137981 */ /* 0x000f22000c1e1900 */
[C---:B------:R-:W-:Y:S01]  /*0280*/  LEA R26, R25.reuse, R24, 0x2 ;  /* 0x00000018191a7211 */ /* 0x040fe200078e10ff */
[----:B------:R-:W-:-:S05]  /*0290*/  VIADD R25, R25, 0x10 ;  /* 0x0000001019197836 */ /* 0x000fca0000000000 */
[----:B------:R-:W-:Y:S01]  /*02a0*/  ISETP.NE.AND P1, PT, R25, R21, PT ;  /* 0x000000151900720c */ /* 0x000fe20003f25270 */
[----:B--2---:R0:W-:Y:S04]  /*02b0*/  STS.128 [R26], R4 ;  /* 0x000000041a007388 */ /* 0x0041e80000000c00 */
[----:B---3--:R0:W-:Y:S04]  /*02c0*/  STS.128 [R26+0x10], R8 ;  /* 0x000010081a007388 */ /* 0x0081e80000000c00 */
[----:B----4-:R0:W-:Y:S04]  /*02d0*/  STS.128 [R26+0x20], R12 ;  /* 0x0000200c1a007388 */ /* 0x0101e80000000c00 */
[----:B------:R0:W-:Y:S01]  /*02e0*/  STS.128 [R26+0x30], R16 ;  /* 0x000030101a007388 */ /* 0x0001e20000000c00 */
[----:B------:R-:W-:Y:S05]  /*02f0*/  @P1 BRA `(.L_x_46) ;  /* 0xfffffffc009c1947 */ /* 0x000fea000383ffff */
.L_x_45:
[----:B------:R-:W-:Y:S05]  /*0300*/  @!P0 BRA `(.L_x_44) ;  /* 0x0000000000e88947 */ /* 0x000fea0003800000 */
[----:B------:R-:W-:Y:S02]  /*0310*/  ISETP.GE.U32.AND P0, PT, R20, 0x8, PT ;  /* 0x000000081400780c */ /* 0x000fe40003f06070 */
[----:B0-----:R-:W-:-:S04]  /*0320*/  LOP3.LUT R9, R0, 0x7, RZ, 0xc0, !PT ;  /* 0x0000000700097812 */ /* 0x001fc800078ec0ff */
[----:B------:R-:W-:-:S07]  /*0330*/  ISETP.NE.AND P1, PT, R9, RZ, PT ;  /* 0x000000ff0900720c */ /* 0x000fce0003f25270 */
[----:B------:R-:W-:Y:S06]  /*0340*/  @!P0 BRA `(.L_x_47) ;  /* 0x0000000000588947 */ /* 0x000fec0003800000 */
[----:B-----5:R-:W-:-:S05]  /*0350*/  IMAD.WIDE.U32 R4, R21, 0x4, R2 ;  /* 0x0000000415047825 */ /* 0x020fca00078e0002 */
[----:B------:R-:W2:Y:S04]  /*0360*/  LDG.E R6, desc[UR14][R4.64] ;  /* 0x0000000e04067981 */ /* 0x000ea8000c1e1900 */
[----:B------:R-:W3:Y:S04]  /*0370*/  LDG.E R8, desc[UR14][R4.64+0x4] ;  /* 0x0000040e04087981 */ /* 0x000ee8000c1e1900 */
[----:B------:R-:W4:Y:S04]  /*0380*/  LDG.E R10, desc[UR14][R4.64+0x8] ;  /* 0x0000080e040a7981 */ /* 0x000f28000c1e1900 */
[----:B------:R-:W4:Y:S04]  /*0390*/  LDG.E R12, desc[UR14][R4.64+0xc] ;  /* 0x00000c0e040c7981 */ /* 0x000f28000c1e1900 */
[----:B------:R-:W4:Y:S04]  /*03a0*/  LDG.E R14, desc[UR14][R4.64+0x10] ;  /* 0x0000100e040e7981 */ /* 0x000f28000c1e1900 */
[----:B------:R-:W4:Y:S04]  /*03b0*/  LDG.E R16, desc[UR14][R4.64+0x14] ;  /* 0x0000140e04107981 */ /* 0x000f28000c1e1900 */
[----:B------:R-:W4:Y:S04]  /*03c0*/  LDG.E R18, desc[UR14][R4.64+0x18] ;  /* 0x0000180e04127981 */ /* 0x000f28000c1e1900 */
[----:B------:R-:W4:Y:S01]  /*03d0*/  LDG.E R20, desc[UR14][R4.64+0x1c] ;  /* 0x00001c0e04147981 */ /* 0x000f22000c1e1900 */
[----:B------:R-:W-:Y:S01]  /*03e0*/  MOV R7, 0x400 ;  /* 0x0000040000077802 */ /* 0x000fe20000000f00 */
[----:B------:R-:W0:Y:S03]  /*03f0*/  S2R R22, SR_CgaCtaId ;  /* 0x0000000000167919 */ /* 0x000e260000008800 */
[----:B0-----:R-:W-:-:S04]  /*0400*/  LEA R22, R22, R7, 0x18 ;  /* 0x0000000716167211 */ /* 0x001fc800078ec0ff */
[C---:B------:R-:W-:Y:S01]  /*0410*/  LEA R7, R21.reuse, R22, 0x2 ;  /* 0x0000001615077211 */ /* 0x040fe200078e10ff */
[----:B------:R-:W-:-:S04]  /*0420*/  VIADD R21, R21, 0x8 ;  /* 0x0000000815157836 */ /* 0x000fc80000000000 */
[----:B--2---:R0:W-:Y:S04]  /*0430*/  STS [R7], R6 ;  /* 0x0000000607007388 */ /* 0x0041e80000000800 */
[----:B---3--:R0:W-:Y:S04]  /*0440*/  STS [R7+0x4], R8 ;  /* 0x0000040807007388 */ /* 0x0081e80000000800 */
[----:B----4-:R0:W-:Y:S04]  /*0450*/  STS [R7+0x8], R10 ;  /* 0x0000080a07007388 */ /* 0x0101e80000000800 */
[----:B------:R0:W-:Y:S04]  /*0460*/  STS [R7+0xc], R12 ;  /* 0x00000c0c07007388 */ /* 0x0001e80000000800 */
[----:B------:R0:W-:Y:S04]  /*0470*/  STS [R7+0x10], R14 ;  /* 0x0000100e07007388 */ /* 0x0001e80000000800 */
[----:B------:R0:W-:Y:S04]  /*0480*/  STS [R7+0x14], R16 ;  /* 0x0000141007007388 */ /* 0x0001e80000000800 */
[----:B------:R0:W-:Y:S04]  /*0490*/  STS [R7+0x18], R18 ;  /* 0x0000181207007388 */ /* 0x0001e80000000800 */
[----:B------:R0:W-:Y:S02]  /*04a0*/  STS [R7+0x1c], R20 ;  /* 0x00001c1407007388 */ /* 0x0001e40000000800 */
.L_x_47:
[----:B------:R-:W-:Y:S05]  /*04b0*/  @!P1 BRA `(.L_x_44) ;  /* 0x00000000007c9947 */ /* 0x000fea0003800000 */
[----:B------:R-:W-:Y:S02]  /*04c0*/  ISETP.GE.U32.AND P0, PT, R9, 0x4, PT ;  /* 0x000000040900780c */ /* 0x000fe40003f06070 */
[----:B------:R-:W-:-:S04]  /*04d0*/  LOP3.LUT R0, R0, 0x3, RZ, 0xc0, !PT ;  /* 0x0000000300007812 */ /* 0x000fc800078ec0ff */
[----:B------:R-:W-:-:S07]  /*04e0*/  ISETP.NE.AND P1, PT, R0, RZ, PT ;  /* 0x000000ff0000720c */ /* 0x000fce0003f25270 */
[----:B------:R-:W-:Y:S06]  /*04f0*/  @!P0 BRA `(.L_x_48) ;  /* 0x0000000000388947 */ /* 0x000fec0003800000 */
[----:B-----5:R-:W-:-:S05]  /*0500*/  IMAD.WIDE.U32 R4, R21, 0x4, R2 ;  /* 0x0000000415047825 */ /* 0x020fca00078e0002 */
[----:B0-----:R-:W2:Y:S04]  /*0510*/  LDG.E R6, desc[UR14][R4.64] ;  /* 0x0000000e04067981 */ /* 0x001ea8000c1e1900 */
[----:B------:R-:W3:Y:S04]  /*0520*/  LDG.E R10, desc[UR14][R4.64+0x4] ;  /* 0x0000040e040a7981 */ /* 0x000ee8000c1e1900 */
        /* <DEDUP_REMOVED lines=10> */
[----:B------:R1:W-:Y:S02]  /*05d0*/  STS [R7+0xc], R14 ;  /* 0x00000c0e07007388 */ /* 0x0003e40000000800 */
.L_x_48:
[----:B------:R-:W-:Y:S05]  /*05e0*/  @!P1 BRA `(.L_x_44) ;  /* 0x0000000000309947 */ /* 0x000fea0003800000 */
[----:B------:R-:W0:Y:S01]  /*05f0*/  S2R R5, SR_CgaCtaId ;  /* 0x0000000000057919 */ /* 0x000e220000008800 */
[----:B------:R-:W-:Y:S01]  /*0600*/  MOV R4, 0x400 ;  /* 0x0000040000047802 */ /* 0x000fe20000000f00 */
[----:B------:R-:W-:-:S03]  /*0610*/  UMOV UR4, URZ ;  /* 0x000000ff00047c82 */ /* 0x000fc60008000000 */
[----:B01----:R-:W-:-:S07]  /*0620*/  LEA R6, R5, R4, 0x18 ;  /* 0x0000000405067211 */ /* 0x003fce00078ec0ff */
.L_x_49:
[----:B--2--5:R-:W-:-:S06]  /*0630*/  IMAD.WIDE.U32 R4, R21, 0x4, R2 ;  /* 0x0000000415047825 */ /* 0x024fcc00078e0002 */
[----:B------:R-:W2:Y:S01]  /*0640*/  LDG.E R4, desc[UR14][R4.64] ;  /* 0x0000000e04047981 */ /* 0x000ea2000c1e1900 */
[C---:B------:R-:W-:Y:S01]  /*0650*/  LEA R7, R21.reuse, R6, 0x2 ;  /* 0x0000000615077211 */ /* 0x040fe200078e10ff */
[----:B------:R-:W-:Y:S01]  /*0660*/  UIADD3 UR4, UPT, UPT, UR4, 0x1, URZ ;  /* 0x0000000104047890 */ /* 0x000fe2000fffe0ff */
[----:B------:R-:W-:-:S05]  /*0670*/  VIADD R21, R21, 0x1 ;  /* 0x0000000115157836 */ /* 0x000fca0000000000 */
[----:B------:R-:W-:Y:S01]  /*0680*/  ISETP.NE.AND P0, PT, R0, UR4, PT ;  /* 0x0000000400007c0c */ /* 0x000fe2000bf05270 */
[----:B--2---:R2:W-:-:S12]  /*0690*/  STS [R7], R4 ;  /* 0x0000000407007388 */ /* 0x0045d80000000800 */
[----:B------:R-:W-:Y:S05]  /*06a0*/  @P0 BRA `(.L_x_49) ;  /* 0xfffffffc00e00947 */ /* 0x000fea000383ffff */
.L_x_44:
[----:B0-----:R-:W0:Y:S02]  /*06b0*/  LDC.64 R8, c[0x0][0x388] ;  /* 0x0000e200ff087b82 */ /* 0x001e240000000a00 */
[----:B0-----:R-:W3:Y:S06]  /*06c0*/  LDG.E R0, desc[UR14][R8.64] ;  /* 0x0000000e08007981 */ /* 0x001eec000c1e1900 */
[----:B------:R-:W0:Y:S01]  /*06d0*/  S2UR UR4, SR_CTAID.X ;  /* 0x00000000000479c3 */ /* 0x000e220000002500 */
[----:B-----5:R-:W0:Y:S01]  /*06e0*/  S2R R2, SR_TID.X ;  /* 0x0000000000027919 */ /* 0x020e220000002100 */
[----:B------:R-:W4:Y:S06]  /*06f0*/  S2R R5, SR_TID.Y ;  /* 0x0000000000057919 */ /* 0x000f2c0000002200 */
[----:B------:R-:W0:Y:S01]  /*0700*/  LDC R3, c[0x0][0x360] ;  /* 0x0000d800ff037b82 */ /* 0x000e220000000800 */
[----:B-12---:R-:W1:Y:S07]  /*0710*/  S2R R7, SR_TID.Z ;  /* 0x0000000000077919 */ /* 0x006e6e0000002300 */
[----:B------:R-:W4:Y:S08]  /*0720*/  S2UR UR5, SR_CTAID.Y ;  /* 0x00000000000579c3 */ /* 0x000f300000002600 */
[----:B------:R-:W4:Y:S08]  /*0730*/  LDC R4, c[0x0][0x364] ;  /* 0x0000d900ff047b82 */ /* 0x000f300000000800 */
[----:B------:R-:W1:Y:S01]  /*0740*/  S2UR UR6, SR_CTAID.Z ;  /* 0x00000000000679c3 */ /* 0x000e620000002700 */
[----:B0-----:R-:W-:-:S07]  /*0750*/  IMAD R3, R3, UR4, R2 ;  /* 0x0000000403037c24 */ /* 0x001fce000f8e0202 */
[----:B------:R-:W1:Y:S01]  /*0760*/  LDC R6, c[0x0][0x368] ;  /* 0x0000da00ff067b82 */ /* 0x000e620000000800 */
[----:B----4-:R-:W-:Y:S02]  /*0770*/  IMAD R2, R4, UR5, R5 ;  /* 0x0000000504027c24 */ /* 0x010fe4000f8e0205 */
[----:B-1----:R-:W-:Y:S01]  /*0780*/  IMAD R5, R6, UR6, R7 ;  /* 0x0000000606057c24 */ /* 0x002fe2000f8e0207 */
[----:B---3--:R-:W-:-:S13]  /*0790*/  ISETP.GE.AND P0, PT, R3, R0, PT ;  /* 0x000000000300720c */ /* 0x008fda0003f06270 */
[----:B------:R-:W-:Y:S05]  /*07a0*/  @P0 EXIT ;  /* 0x000000000000094d */ /* 0x000fea0003800000 */
[----:B------:R-:W2:Y:S02]  /*07b0*/  LDG.E R7, desc[UR14][R8.64+0x4] ;  /* 0x0000040e08077981 */ /* 0x000ea4000c1e1900 */
[----:B--2---:R-:W-:-:S13]  /*07c0*/  ISETP.GE.AND P0, PT, R2, R7, PT ;  /* 0x000000070200720c */ /* 0x004fda0003f06270 */
[----:B------:R-:W-:Y:S05]  /*07d0*/  @P0 EXIT ;  /* 0x000000000000094d */ /* 0x000fea0003800000 */
[----:B------:R-:W2:Y:S02]  /*07e0*/  LDG.E R8, desc[UR14][R8.64+0x8] ;  /* 0x0000080e08087981 */ /* 0x000ea4000c1e1900 */
[----:B--2---:R-:W-:-:S13]  /*07f0*/  ISETP.GE.AND P0, PT, R5, R8, PT ;  /* 0x000000080500720c */ /* 0x004fda0003f06270 */
[----:B------:R-:W-:Y:S05]  /*0800*/  @P0 EXIT ;  /* 0x000000000000094d */ /* 0x000fea0003800000 */
[----:B------:R-:W-:Y:S01]  /*0810*/  UISETP.GE.AND UP0, UPT, UR10, 0x1, UPT ;  /* 0x000000010a00788c */ /* 0x000fe2000bf06270 */
[----:B------:R-:W-:-:S08]  /*0820*/  HFMA2 R9, -RZ, RZ, 0, 0 ;  /* 0x00000000ff097431 */ /* 0x000fd000000001ff */
[----:B------:R-:W-:Y:S05]  /*0830*/  BRA.U !UP0, `(.L_x_50) ;  /* 0x0000000d08687547 */ /* 0x000fea000b800000 */
[----:B------:R-:W-:Y:S01]  /*0840*/  IMAD R6, R5, UR11, RZ ;  /* 0x0000000b05067c24 */ /* 0x000fe2000f8e02ff */
[----:B------:R-:W-:Y:S01]  /*0850*/  UMOV UR4, URZ ;  /* 0x000000ff00047c82 */ /* 0x000fe20008000000 */
[----:B------:R-:W-:-:S07]  /*0860*/  IMAD.MOV.U32 R9, RZ, RZ, RZ ;  /* 0x000000ffff097224 */ /* 0x000fce00078e00ff */
.L_x_69:
[----:B------:R-:W-:-:S09]  /*0870*/  UISETP.GT.AND UP0, UPT, UR11, URZ, UPT ;  /* 0x000000ff0b00728c */ /* 0x000fd2000bf04270 */
[----:B------:R-:W-:Y:S05]  /*0880*/  BRA.U !UP0, `(.L_x_51) ;  /* 0x0000000d08487547 */ /* 0x000fea000b800000 */
[----:B------:R-:W0:Y:S01]  /*0890*/  LDC R8, c[0x0][0x398] ;  /* 0x0000e600ff087b82 */ /* 0x000e220000000800 */
[----:B------:R-:W-:Y:S01]  /*08a0*/  UMOV UR5, URZ ;  /* 0x000000ff00057c82 */ /* 0x000fe20008000000 */
[----:B0-----:R-:W-:-:S07]  /*08b0*/  IMAD R8, R3, R8, UR4 ;  /* 0x0000000403087e24 */ /* 0x001fce000f8e0208 */
.L_x_68:
[----:B------:R-:W0:Y:S01]  /*08c0*/  LDC R11, c[0x0][0x398] ;  /* 0x0000e600ff0b7b82 */ /* 0x000e220000000800 */
[----:B------:R-:W-:Y:S01]  /*08d0*/  UISETP.LT.AND UP0, UPT, UR11, 0x1, UPT ;  /* 0x000000010b00788c */ /* 0x000fe2000bf01270 */
[----:B------:R-:W-:-:S03]  /*08e0*/  UMOV UR6, URZ ;  /* 0x000000ff00067c82 */ /* 0x000fc60008000000 */
[----:B------:R-:W-:Y:S02]  /*08f0*/  USEL UR7, UR11, 0x1, !UP0 ;  /* 0x000000010b077887 */ /* 0x000fe4000c000000 */
[----:B------:R-:W-:Y:S01]  /*0900*/  UISETP.GE.AND UP0, UPT, UR11, 0x4, UPT ;  /* 0x000000040b00788c */ /* 0x000fe2000bf06270 */
[----:B0-----:R-:W-:-:S08]  /*0910*/  IMAD R4, R2, R11, UR5 ;  /* 0x0000000502047e24 */ /* 0x001fd0000f8e020b */
[----:B------:R-:W-:Y:S05]  /*0920*/  BRA.U !UP0, `(.L_x_52) ;  /* 0x0000000508a07547 */ /* 0x000fea000b800000 */
[----:B------:R-:W0:Y:S01]  /*0930*/  S2R R11, SR_CgaCtaId ;  /* 0x00000000000b7919 */ /* 0x000e220000008800 */
[----:B------:R-:W-:Y:S01]  /*0940*/  MOV R10, 0x400 ;  /* 0x00000400000a7802 */ /* 0x000fe20000000f00 */
[----:B------:R-:W-:Y:S02]  /*0950*/  UIMAD UR8, UR10, UR11, URZ ;  /* 0x0000000b0a0872a4 */ /* 0x000fe4000f8e02ff */
[----:B------:R-:W-:Y:S01]  /*0960*/  MOV R13, UR10 ;  /* 0x0000000a000d7c02 */ /* 0x000fe20008000f00 */
[----:B------:R-:W-:Y:S01]  /*0970*/  IMAD.U32 R12, RZ, RZ, UR5 ;  /* 0x00000005ff0c7e24 */ /* 0x000fe2000f8e00ff */
[----:B------:R-:W-:Y:S01]  /*0980*/  ULOP3.LUT UR6, UR7, 0x7ffffffc, URZ, 0xc0, !UPT ;  /* 0x7ffffffc07067892 */ /* 0x000fe2000f8ec0ff */
[----:B------:R-:W-:Y:S01]  /*0990*/  ISETP.GE.AND P1, PT, R8, RZ, PT ;  /* 0x000000ff0800720c */ /* 0x000fe20003f26270 */
[----:B------:R-:W-:Y:S02]  /*09a0*/  USHF.L.U32 UR7, UR10, 0x2, URZ ;  /* 0x000000020a077899 */ /* 0x000fe400080006ff */
[----:B------:R-:W-:Y:S01]  /*09b0*/  IMAD R13, R6, UR10, R13 ;  /* 0x0000000a060d7c24 */ /* 0x000fe2000f8e020d */
[----:B------:R-:W-:-:S02]  /*09c0*/  USHF.L.U32 UR13, UR4, 0x2, URZ ;  /* 0x00000002040d7899 */ /* 0x000fc400080006ff */
[----:B------:R-:W-:Y:S02]  /*09d0*/  UIADD3 UR9, UPT, UPT, -UR6, URZ, URZ ;  /* 0x000000ff06097290 */ /* 0x000fe4000fffe1ff */
[----:B------:R-:W-:Y:S02]  /*09e0*/  IADD3 R13, PT, PT, R13, UR5, RZ ;  /* 0x000000050d0d7c10 */ /* 0x000fe4000fffe0ff */
[----:B0-----:R-:W-:Y:S01]  /*09f0*/  LEA R14, R11, R10, 0x18 ;  /* 0x0000000a0b0e7211 */ /* 0x001fe200078ec0ff */
[C---:B------:R-:W-:Y:S01]  /*0a00*/  VIADD R11, R6.reuse, 0x3 ;  /* 0x00000003060b7836 */ /* 0x040fe20000000000 */
[----:B------:R-:W-:-:S03]  /*0a10*/  IADD3 R10, PT, PT, R6, 0x2, RZ ;  /* 0x00000002060a7810 */ /* 0x000fc60007ffe0ff */
[----:B------:R-:W-:Y:S02]  /*0a20*/  IMAD R15, R11, UR10, RZ ;  /* 0x0000000a0b0f7c24 */ /* 0x000fe4000f8e02ff */
[--C-:B------:R-:W-:Y:S02]  /*0a30*/  IMAD R11, R10, UR10, R12.reuse ;  /* 0x0000000a0a0b7c24 */ /* 0x100fe4000f8e020c */
[----:B------:R-:W-:Y:S02]  /*0a40*/  IMAD R12, R5, UR8, R12 ;  /* 0x00000008050c7c24 */ /* 0x000fe4000f8e020c */
[----:B------:R-:W-:Y:S02]  /*0a50*/  VIADD R10, R15, UR5 ;  /* 0x000000050f0a7c36 */ /* 0x000fe40008000000 */
[--C-:B------:R-:W-:Y:S02]  /*0a60*/  IMAD R11, R11, UR7, R14.reuse ;  /* 0x000000070b0b7c24 */ /* 0x100fe4000f8e020e */
[----:B------:R-:W-:-:S02]  /*0a70*/  IMAD R12, R12, UR7, R14 ;  /* 0x000000070c0c7c24 */ /* 0x000fc4000f8e020e */
[--C-:B------:R-:W-:Y:S02]  /*0a80*/  IMAD R13, R13, UR7, R14.reuse ;  /* 0x000000070d0d7c24 */ /* 0x100fe4000f8e020e */
[----:B------:R-:W-:Y:S01]  /*0a90*/  IMAD R10, R10, UR7, R14 ;  /* 0x000000070a0a7c24 */ /* 0x000fe2000f8e020e */
[----:B------:R-:W-:-:S06]  /*0aa0*/  UMOV UR7, 0x1 ;  /* 0x0000000100077882 */ /* 0x000fcc0000000000 */
.L_x_61:
[----:B------:R-:W-:Y:S01]  /*0ab0*/  UIADD3 UR9, UPT, UPT, UR9, 0x4, URZ ;  /* 0x0000000409097890 */ /* 0x000fe2000fffe0ff */
[----:B------:R-:W-:Y:S03]  /*0ac0*/  BSSY.RECONVERGENT B0, `(.L_x_53) ;  /* 0x0000013000007945 */ /* 0x000fe60003800200 */
[----:B------:R-:W-:Y:S01]  /*0ad0*/  UISETP.NE.AND UP0, UPT, UR9, URZ, UPT ;  /* 0x000000ff0900728c */ /* 0x000fe2000bf05270 */
[----:B------:R-:W-:Y:S10]  /*0ae0*/  @!P1 BRA `(.L_x_54) ;  /* 0x0000000000409947 */ /* 0x000ff40003800000 */
[----:B------:R-:W0:Y:S02]  /*0af0*/  LDC.64 R14, c[0x0][0x380] ;  /* 0x0000e000ff0e7b82 */ /* 0x000e240000000a00 */
[----:B0-----:R-:W2:Y:S01]  /*0b00*/  LDG.E R17, desc[UR14][R14.64] ;  /* 0x0000000e0e117981 */ /* 0x001ea2000c1e1900 */
[----:B------:R-:W-:-:S04]  /*0b10*/  ISETP.GE.AND P0, PT, R4, RZ, PT ;  /* 0x000000ff0400720c */ /* 0x000fc80003f06270 */
[----:B--2---:R-:W-:-:S13]  /*0b20*/  ISETP.GE.OR P0, PT, R8, R17, !P0 ;  /* 0x000000110800720c */ /* 0x004fda0004706670 */
[----:B------:R-:W-:Y:S05]  /*0b30*/  @P0 BRA `(.L_x_54) ;  /* 0x00000000002c0947 */ /* 0x000fea0003800000 */
[----:B------:R-:W2:Y:S02]  /*0b40*/  LDG.E R19, desc[UR14][R14.64+0x4] ;  /* 0x0000040e0e137981 */ /* 0x000ea4000c1e1900 */
[----:B--2---:R-:W-:-:S13]  /*0b50*/  ISETP.GE.AND P0, PT, R4, R19, PT ;  /* 0x000000130400720c */ /* 0x004fda0003f06270 */
[----:B------:R-:W-:Y:S05]  /*0b60*/  @P0 BRA `(.L_x_54) ;  /* 0x0000000000200947 */ /* 0x000fea0003800000 */
[----:B------:R-:W2:Y:S01]  /*0b70*/  LDG.E.64 R14, desc[UR14][R14.64+0x10] ;  /* 0x0000100e0e0e7981 */ /* 0x000ea2000c1e1b00 */
[----:B------:R-:W-:-:S03]  /*0b80*/  UIADD3 UR8, UPT, UPT, UR7, -0x1, URZ ;  /* 0xffffffff07087890 */ /* 0x000fc6000fffe0ff */
[----:B------:R-:W0:Y:S03]  /*0b90*/  LDS R18, [R12+UR13] ;  /* 0x0000000d0c127984 */ /* 0x000e260008000800 */
[----:B------:R-:W-:-:S04]  /*0ba0*/  IMAD R19, R19, UR8, R4 ;  /* 0x0000000813137c24 */ /* 0x000fc8000f8e0204 */
[----:B------:R-:W-:-:S04]  /*0bb0*/  IMAD R17, R17, R19, R8 ;  /* 0x0000001311117224 */ /* 0x000fc800078e0208 */
[----:B--2---:R-:W-:-:S06]  /*0bc0*/  IMAD.WIDE R16, R17, 0x4, R14 ;  /* 0x0000000411107825 */ /* 0x004fcc00078e020e */
[----:B------:R-:W0:Y:S02]  /*0bd0*/  LDG.E R16, desc[UR14][R16.64] ;  /* 0x0000000e10107981 */ /* 0x000e24000c1e1900 */
[----:B0-----:R-:W-:-:S07]  /*0be0*/  FFMA R9, R16, R18, R9 ;  /* 0x0000001210097223 */ /* 0x001fce0000000009 */
.L_x_54:
[----:B------:R-:W-:Y:S05]  /*0bf0*/  BSYNC.RECONVERGENT B0 ;  /* 0x0000000000007941 */ /* 0x000fea0003800200 */
.L_x_53:
[----:B------:R-:W-:Y:S04]  /*0c00*/  BSSY.RECONVERGENT B0, `(.L_x_55) ;  /* 0x0000011000007945 */ /* 0x000fe80003800200 */
[----:B------:R-:W-:Y:S05]  /*0c10*/  @!P1 BRA `(.L_x_56) ;  /* 0x00000000003c9947 */ /* 0x000fea0003800000 */
        /* <DEDUP_REMOVED lines=9> */
[----:B------:R-:W-:-:S03]  /*0cb0*/  IMAD R17, R17, UR7, R4 ;  /* 0x0000000711117c24 */ /* 0x000fc6000f8e0204 */
[----:B------:R-:W0:Y:S01]  /*0cc0*/  LDS R18, [R13+UR13] ;  /* 0x0000000d0d127984 */ /* 0x000e220008000800 */
[----:B------:R-:W-:-:S04]  /*0cd0*/  IMAD R17, R19, R17, R8 ;  /* 0x0000001113117224 */ /* 0x000fc800078e0208 */
[----:B--2---:R-:W-:-:S06]  /*0ce0*/  IMAD.WIDE R16, R17, 0x4, R14 ;  /* 0x0000000411107825 */ /* 0x004fcc00078e020e */
[----:B------:R-:W0:Y:S02]  /*0cf0*/  LDG.E R16, desc[UR14][R16.64] ;  /* 0x0000000e10107981 */ /* 0x000e24000c1e1900 */
[----:B0-----:R-:W-:-:S07]  /*0d00*/  FFMA R9, R16, R18, R9 ;  /* 0x0000001210097223 */ /* 0x001fce0000000009 */
.L_x_56:
[----:B------:R-:W-:Y:S05]  /*0d10*/  BSYNC.RECONVERGENT B0 ;  /* 0x0000000000007941 */ /* 0x000fea0003800200 */
.L_x_55:
        /* <DEDUP_REMOVED lines=12> */
[----:B------:R-:W0:Y:S02]  /*0de0*/  LDS R18, [R11+UR13] ;  /* 0x0000000d0b127984 */ /* 0x000e240008000800 */
[----:B------:R-:W-:-:S05]  /*0df0*/  IADD3 R17, PT, PT, R4, R17, RZ ;  /* 0x0000001104117210 */ /* 0x000fca0007ffe0ff */
[----:B------:R-:W-:-:S04]  /*0e00*/  IMAD R17, R19, R17, R8 ;  /* 0x0000001113117224 */ /* 0x000fc800078e0208 */
[----:B--2---:R-:W-:-:S06]  /*0e10*/  IMAD.WIDE R16, R17, 0x4, R14 ;  /* 0x0000000411107825 */ /* 0x004fcc00078e020e */
[----:B------:R-:W0:Y:S02]  /*0e20*/  LDG.E R16, desc[UR14][R16.64] ;  /* 0x0000000e10107981 */ /* 0x000e24000c1e1900 */
[----:B0-----:R-:W-:-:S07]  /*0e30*/  FFMA R9, R16, R18, R9 ;  /* 0x0000001210097223 */ /* 0x001fce0000000009 */
.L_x_58:
[----:B------:R-:W-:Y:S05]  /*0e40*/  BSYNC.RECONVERGENT B0 ;  /* 0x0000000000007941 */ /* 0x000fea0003800200 */
.L_x_57:
        /* <DEDUP_REMOVED lines=11> */
[----:B------:R-:W-:-:S03]  /*0f00*/  UIADD3 UR8, UPT, UPT, UR7, 0x2, URZ ;  /* 0x0000000207087890 */ /* 0x000fc6000fffe0ff */
[----:B------:R-:W0:Y:S03]  /*0f10*/  LDS R18, [R10+UR13] ;  /* 0x0000000d0a127984 */ /* 0x000e260008000800 */
[----:B------:R-:W-:-:S04]  /*0f20*/  IMAD R17, R17, UR8, R4 ;  /* 0x0000000811117c24 */ /* 0x000fc8000f8e0204 */
[----:B------:R-:W-:-:S04]  /*0f30*/  IMAD R17, R19, R17, R8 ;  /* 0x0000001113117224 */ /* 0x000fc800078e0208 */
[----:B--2---:R-:W-:-:S06]  /*0f40*/  IMAD.WIDE R16, R17, 0x4, R14 ;  /* 0x0000000411107825 */ /* 0x004fcc00078e020e */
[----:B------:R-:W0:Y:S02]  /*0f50*/  LDG.E R16, desc[UR14][R16.64] ;  /* 0x0000000e10107981 */ /* 0x000e24000c1e1900 */
[----:B0-----:R-:W-:-:S07]  /*0f60*/  FFMA R9, R16, R18, R9 ;  /* 0x0000001210097223 */ /* 0x001fce0000000009 */
.L_x_60:
[----:B------:R-:W-:Y:S05]  /*0f70*/  BSYNC.RECONVERGENT B0 ;  /* 0x0000000000007941 */ /* 0x000fea0003800200 */
.L_x_59:
[----:B------:R-:W-:Y:S02]  /*0f80*/  UIADD3 UR7, UPT, UPT, UR7, 0x4, URZ ;  /* 0x0000000407077890 */ /* 0x000fe4000fffe0ff */
[----:B------:R-:W-:Y:S01]  /*0f90*/  ULEA UR13, UR12, UR13, 0x4 ;  /* 0x0000000d0c0d7291 */ /* 0x000fe2000f8e20ff */
[----:B------:R-:W-:Y:S11]  /*0fa0*/  BRA.U UP0, `(.L_x_61) ;  /* 0xfffffff900c07547 */ /* 0x000ff6000b83ffff */
.L_x_52:
[----:B------:R-:W-:-:S04]  /*0fb0*/  UISETP.LT.AND UP0, UPT, UR11, 0x1, UPT ;  /* 0x000000010b00788c */ /* 0x000fc8000bf01270 */
[----:B------:R-:W-:-:S04]  /*0fc0*/  USEL UR7, UR11, 0x1, !UP0 ;  /* 0x000000010b077887 */ /* 0x000fc8000c000000 */
[----:B------:R-:W-:-:S04]  /*0fd0*/  ULOP3.LUT UR9, UR7, 0x3, URZ, 0xc0, !UPT ;  /* 0x0000000307097892 */ /* 0x000fc8000f8ec0ff */
[----:B------:R-:W-:-:S09]  /*0fe0*/  UISETP.NE.AND UP0, UPT, UR9, URZ, UPT ;  /* 0x000000ff0900728c */ /* 0x000fd2000bf05270 */
[----:B------:R-:W-:Y:S05]  /*0ff0*/  BRA.U !UP0, `(.L_x_62) ;  /* 0x0000000508587547 */ /* 0x000fea000b800000 */
[----:B------:R-:W-:Y:S01]  /*1000*/  ISETP.GE.AND P0, PT, R8, RZ, PT ;  /* 0x000000ff0800720c */ /* 0x000fe20003f06270 */
[----:B------:R-:W-:-:S12]  /*1010*/  BSSY.RECONVERGENT B0, `(.L_x_63) ;  /* 0x0000019000007945 */ /* 0x000fd80003800200 */
        /* <DEDUP_REMOVED lines=10> */
[----:B------:R-:W-:-:S04]  /*10c0*/  IMAD R15, R15, UR6, R4 ;  /* 0x000000060f0f7c24 */ /* 0x000fc8000f8e0204 */
[----:B------:R-:W-:Y:S01]  /*10d0*/  IMAD R15, R17, R15, R8 ;  /* 0x0000000f110f7224 */ /* 0x000fe200078e0208 */
[----:B------:R-:W0:Y:S01]  /*10e0*/  S2UR UR8, SR_CgaCtaId ;  /* 0x00000000000879c3 */ /* 0x000e220000008800 */
[----:B------:R-:W-:Y:S01]  /*10f0*/  UIMAD UR7, UR10, UR5, UR4 ;  /* 0x000000050a0772a4 */ /* 0x000fe2000f8e0204 */
[----:B------:R-:W-:Y:S02]  /*1100*/  VIADD R14, R6, UR6 ;  /* 0x00000006060e7c36 */ /* 0x000fe40008000000 */
[----:B--2---:R-:W-:-:S06]  /*1110*/  IMAD.WIDE R10, R15, 0x4, R10 ;  /* 0x000000040f0a7825 */ /* 0x004fcc00078e020a */
[----:B------:R-:W2:Y:S01]  /*1120*/  LDG.E R10, desc[UR14][R10.64] ;  /* 0x0000000e0a0a7981 */ /* 0x000ea2000c1e1900 */
[----:B------:R-:W-:Y:S01]  /*1130*/  MOV R15, UR7 ;  /* 0x00000007000f7c02 */ /* 0x000fe20008000f00 */
[----:B------:R-:W-:Y:S02]  /*1140*/  UMOV UR7, 0x400 ;  /* 0x0000040000077882 */ /* 0x000fe40000000000 */
[----:B0-----:R-:W-:Y:S02]  /*1150*/  ULEA UR7, UR8, UR7, 0x18 ;  /* 0x0000000708077291 */ /* 0x001fe4000f8ec0ff */
[----:B------:R-:W-:-:S05]  /*1160*/  IMAD R14, R14, UR12, R15 ;  /* 0x0000000c0e0e7c24 */ /* 0x000fca000f8e020f */
[----:B------:R-:W-:-:S06]  /*1170*/  LEA R14, R14, UR7, 0x2 ;  /* 0x000000070e0e7c11 */ /* 0x000fcc000f8e10ff */
[----:B------:R-:W2:Y:S02]  /*1180*/  LDS R14, [R14] ;  /* 0x000000000e0e7984 */ /* 0x000ea40000000800 */
[----:B--2---:R-:W-:-:S07]  /*1190*/  FFMA R9, R10, R14, R9 ;  /* 0x0000000e0a097223 */ /* 0x004fce0000000009 */
.L_x_64:
[----:B------:R-:W-:Y:S05]  /*11a0*/  BSYNC.RECONVERGENT B0 ;  /* 0x0000000000007941 */ /* 0x000fea0003800200 */
.L_x_63:
[----:B------:R-:W-:-:S09]  /*11b0*/  UISETP.NE.AND UP0, UPT, UR9, 0x1, UPT ;  /* 0x000000010900788c */ /* 0x000fd2000bf05270 */
[----:B------:R-:W-:Y:S05]  /*11c0*/  BRA.U !UP0, `(.L_x_62) ;  /* 0x0000000108e47547 */ /* 0x000fea000b800000 */
        /* <DEDUP_REMOVED lines=12> */
[----:B------:R-:W-:-:S04]  /*1290*/  IMAD.IADD R15, R4, 0x1, R15 ;  /* 0x00000001040f7824 */ /* 0x000fc800078e020f */
[----:B------:R-:W-:Y:S01]  /*12a0*/  IMAD R15, R17, R15, R8 ;  /* 0x0000000f110f7224 */ /* 0x000fe200078e0208 */
[----:B------:R-:W0:Y:S01]  /*12b0*/  S2UR UR8, SR_CgaCtaId ;  /* 0x00000000000879c3 */ /* 0x000e220000008800 */
[----:B------:R-:W-:Y:S01]  /*12c0*/  IADD3 R14, PT, PT, R6, UR6, RZ ;  /* 0x00000006060e7c10 */ /* 0x000fe2000fffe0ff */
[----:B------:R-:W-:Y:S01]  /*12d0*/  UIMAD UR13, UR10, UR5, UR4 ;  /* 0x000000050a0d72a4 */ /* 0x000fe2000f8e0204 */
[----:B------:R-:W-:Y:S02]  /*12e0*/  UMOV UR7, 0x400 ;  /* 0x0000040000077882 */ /* 0x000fe40000000000 */
[----:B0-----:R-:W-:Y:S01]  /*12f0*/  ULEA UR7, UR8, UR7, 0x18 ;  /* 0x0000000708077291 */ /* 0x001fe2000f8ec0ff */
[----:B--2---:R-:W-:-:S06]  /*1300*/  IMAD.WIDE R10, R15, 0x4, R10 ;  /* 0x000000040f0a7825 */ /* 0x004fcc00078e020a */
[----:B------:R-:W2:Y:S01]  /*1310*/  LDG.E R10, desc[UR14][R10.64] ;  /* 0x0000000e0a0a7981 */ /* 0x000ea2000c1e1900 */
[----:B------:R-:W-:-:S04]  /*1320*/  IMAD.U32 R15, RZ, RZ, UR12 ;  /* 0x0000000cff0f7e24 */ /* 0x000fc8000f8e00ff */
[----:B------:R-:W-:-:S05]  /*1330*/  IMAD R14, R14, UR12, R15 ;  /* 0x0000000c0e0e7c24 */ /* 0x000fca000f8e020f */
[----:B------:R-:W-:-:S04]  /*1340*/  IADD3 R14, PT, PT, R14, UR13, RZ ;  /* 0x0000000d0e0e7c10 */ /* 0x000fc8000fffe0ff */
[----:B------:R-:W-:-:S06]  /*1350*/  LEA R14, R14, UR7, 0x2 ;  /* 0x000000070e0e7c11 */ /* 0x000fcc000f8e10ff */
[----:B------:R-:W2:Y:S02]  /*1360*/  LDS R14, [R14] ;  /* 0x000000000e0e7984 */ /* 0x000ea40000000800 */
[----:B--2---:R-:W-:-:S07]  /*1370*/  FFMA R9, R10, R14, R9 ;  /* 0x0000000e0a097223 */ /* 0x004fce0000000009 */
.L_x_66:
[----:B------:R-:W-:Y:S05]  /*1380*/  BSYNC.RECONVERGENT B0 ;  /* 0x0000000000007941 */ /* 0x000fea0003800200 */
.L_x_65:
[----:B------:R-:W-:Y:S01]  /*1390*/  IMAD.U32 R10, RZ, RZ, UR9 ;  /* 0x00000009ff0a7e24 */ /* 0x000fe2000f8e00ff */
[----:B------:R-:W-:Y:S04]  /*13a0*/  BSSY.RECONVERGENT B0, `(.L_x_62) ;  /* 0x000001b000007945 */ /* 0x000fe80003800200 */
[----:B------:R-:W-:-:S13]  /*13b0*/  ISETP.EQ.OR P0, PT, R10, 0x2, !P0 ;  /* 0x000000020a00780c */ /* 0x000fda0004702670 */
[----:B------:R-:W-:Y:S05]  /*13c0*/  @P0 BRA `(.L_x_67) ;  /* 0x0000000000600947 */ /* 0x000fea0003800000 */
        /* <DEDUP_REMOVED lines=9> */
[----:B------:R-:W-:-:S06]  /*1460*/  UIADD3 UR7, UPT, UPT, UR6, 0x2, URZ ;  /* 0x0000000206077890 */ /* 0x000fcc000fffe0ff */
[----:B------:R-:W-:-:S04]  /*1470*/  IMAD R15, R15, UR7, R4 ;  /* 0x000000070f0f7c24 */ /* 0x000fc8000f8e0204 */
[----:B------:R-:W-:Y:S01]  /*1480*/  IMAD R15, R17, R15, R8 ;  /* 0x0000000f110f7224 */ /* 0x000fe200078e0208 */
[----:B------:R-:W0:Y:S01]  /*1490*/  S2UR UR8, SR_CgaCtaId ;  /* 0x00000000000879c3 */ /* 0x000e220000008800 */
[----:B------:R-:W-:Y:S01]  /*14a0*/  UIMAD UR9, UR10, UR5, UR4 ;  /* 0x000000050a0972a4 */ /* 0x000fe2000f8e0204 */
[----:B------:R-:W-:Y:S01]  /*14b0*/  IADD3 R4, PT, PT, R6, UR7, RZ ;  /* 0x0000000706047c10 */ /* 0x000fe2000fffe0ff */
[----:B------:R-:W-:Y:S02]  /*14c0*/  UMOV UR7, 0x400 ;  /* 0x0000040000077882 */ /* 0x000fe40000000000 */
[----:B0-----:R-:W-:Y:S01]  /*14d0*/  ULEA UR7, UR8, UR7, 0x18 ;  /* 0x0000000708077291 */ /* 0x001fe2000f8ec0ff */
[----:B--2---:R-:W-:-:S06]  /*14e0*/  IMAD.WIDE R10, R15, 0x4, R10 ;  /* 0x000000040f0a7825 */ /* 0x004fcc00078e020a */
[----:B------:R-:W2:Y:S01]  /*14f0*/  LDG.E R10, desc[UR14][R10.64] ;  /* 0x0000000e0a0a7981 */ /* 0x000ea2000c1e1900 */
[----:B------:R-:W-:-:S04]  /*1500*/  IMAD.U32 R15, RZ, RZ, UR9 ;  /* 0x00000009ff0f7e24 */ /* 0x000fc8000f8e00ff */
[----:B------:R-:W-:-:S05]  /*1510*/  IMAD R4, R4, UR12, R15 ;  /* 0x0000000c04047c24 */ /* 0x000fca000f8e020f */
[----:B------:R-:W-:-:S06]  /*1520*/  LEA R4, R4, UR7, 0x2 ;  /* 0x0000000704047c11 */ /* 0x000fcc000f8e10ff */
[----:B------:R-:W2:Y:S02]  /*1530*/  LDS R4, [R4] ;  /* 0x0000000004047984 */ /* 0x000ea40000000800 */
[----:B--2---:R-:W-:-:S07]  /*1540*/  FFMA R9, R10, R4, R9 ;  /* 0x000000040a097223 */ /* 0x004fce0000000009 */
.L_x_67:
[----:B------:R-:W-:Y:S05]  /*1550*/  BSYNC.RECONVERGENT B0 ;  /* 0x0000000000007941 */ /* 0x000fea0003800200 */
.L_x_62:
[----:B------:R-:W-:Y:S02]  /*1560*/  UISETP.LT.AND UP0, UPT, UR10, 0x1, UPT ;  /* 0x000000010a00788c */ /* 0x000fe4000bf01270 */
[----:B------:R-:W-:Y:S02]  /*1570*/  UIADD3 UR5, UPT, UPT, UR5, 0x1, URZ ;  /* 0x0000000105057890 */ /* 0x000fe4000fffe0ff */
[----:B------:R-:W-:-:S04]  /*1580*/  USEL UR6, UR10, 0x1, !UP0 ;  /* 0x000000010a067887 */ /* 0x000fc8000c000000 */
[----:B------:R-:W-:-:S09]  /*1590*/  UISETP.NE.AND UP0, UPT, UR5, UR6, UPT ;  /* 0x000000060500728c */ /* 0x000fd2000bf05270 */
[----:B------:R-:W-:Y:S05]  /*15a0*/  BRA.U UP0, `(.L_x_68) ;  /* 0xfffffff100c47547 */ /* 0x000fea000b83ffff */
.L_x_51:
[----:B------:R-:W-:-:S04]  /*15b0*/  UIADD3 UR4, UPT, UPT, UR4, 0x1, URZ ;  /* 0x0000000104047890 */ /* 0x000fc8000fffe0ff */
[----:B------:R-:W-:-:S09]  /*15c0*/  UISETP.NE.AND UP0, UPT, UR4, UR10, UPT ;  /* 0x0000000a0400728c */ /* 0x000fd2000bf05270 */
[----:B------:R-:W-:Y:S05]  /*15d0*/  BRA.U UP0, `(.L_x_69) ;  /* 0xfffffff100a47547 */ /* 0x000fea000b83ffff */
.L_x_50:
[----:B------:R-:W0:Y:S02]  /*15e0*/  LDC.64 R12, c[0x0][0x388] ;  /* 0x0000e200ff0c7b82 */ /* 0x000e240000000a00 */
[----:B0-----:R-:W2:Y:S01]  /*15f0*/  LDG.E.64 R10, desc[UR14][R12.64+0x10] ;  /* 0x0000100e0c0a7981 */ /* 0x001ea2000c1e1b00 */
[----:B------:R-:W-:-:S04]  /*1600*/  IMAD R2, R5, R7, R2 ;  /* 0x0000000705027224 */ /* 0x000fc800078e0202 */
[----:B------:R-:W-:-:S04]  /*1610*/  IMAD R3, R0, R2, R3 ;  /* 0x0000000200037224 */ /* 0x000fc800078e0203 */
[----:B--2---:R-:W-:-:S05]  /*1620*/  IMAD.WIDE R10, R3, 0x4, R10 ;  /* 0x00000004030a7825 */ /* 0x004fca00078e020a */
[----:B------:R-:W-:Y:S01]  /*1630*/  STG.E desc[UR14][R10.64], R9 ;  /* 0x000000090a007986 */ /* 0x000fe2000c10190e */
[----:B------:R-:W-:Y:S05]  /*1640*/  EXIT ;  /* 0x000000000000794d */ /* 0x000fea0003800000 */
.L_x_70:
        /* <DEDUP_REMOVED lines=11> */
.L_x_75:


//--------------------- .nv.shared._Z12dense_kernelP3imgS0_PfS1_ --------------------------
	.section	.nv.shared._Z12dense_kernelP3imgS0_PfS1_,"aw",@nobits
	.sectionflags	@""
	.align	16
	.zero		1024


//--------------------- .nv.shared.reserved.0     --------------------------
	.section	.nv.shared.reserved.0,"aw",@nobits
	.weak		__nv_reservedSMEM_offset_0_alias
	.size		__nv_reservedSMEM_offset_0_alias, 0, 64
	.other		__nv_reservedSMEM_offset_0_alias,@"STO_CUDA_RESERVED_SHARED STV_DEFAULT"
__nv_reservedSMEM_offset_0_alias:
	.zero		0
	.zero		64


//--------------------- .nv.shared._Z18add_padding_kernelP3imgS0_i --------------------------
	.section	.nv.shared._Z18add_padding_kernelP3imgS0_i,"aw",@nobits
	.sectionflags	@""
	.align	16
	.zero		1024


//--------------------- .nv.shared._Z11relu_kernelP3imgS0_ --------------------------
	.section	.nv.shared._Z11relu_kernelP3imgS0_,"aw",@nobits
	.sectionflags	@""
	.align	16
	.zero		1024


//--------------------- .nv.shared._Z14pooling_kernelP3imgS0_ii --------------------------
	.section	.nv.shared._Z14pooling_kernelP3imgS0_ii,"aw",@nobits
	.sectionflags	@""
	.align	16
	.zero		1024


//--------------------- .nv.shared._Z18convolution_kernelP3imgS0_P3keri --------------------------
	.section	.nv.shared._Z18convolution_kernelP3imgS0_P3keri,"aw",@nobits
	.sectionflags	@""
	.align	16
	.zero		1024


//--------------------- .nv.constant0._Z12dense_kernelP3imgS0_PfS1_ --------------------------
	.section	.nv.constant0._Z12dense_kernelP3imgS0_PfS1_,"a",@progbits
	.sectionflags	@""
	.align	4
.nv.constant0._Z12dense_kernelP3imgS0_PfS1_:
	.zero		928


//--------------------- .nv.constant0._Z18add_padding_kernelP3imgS0_i --------------------------
	.section	.nv.constant0._Z18add_padding_kernelP3imgS0_i,"a",@progbits
	.sectionflags	@""
	.align	4
.nv.constant0._Z18add_padding_kernelP3imgS0_i:
	.zero		916


//--------------------- .nv.constant0._Z11relu_kernelP3imgS0_ --------------------------
	.section	.nv.constant0._Z11relu_kernelP3imgS0_,"a",@progbits
	.sectionflags	@""
	.align	4
.nv.constant0._Z11relu_kernelP3imgS0_:
	.zero		912


//--------------------- .nv.constant0._Z14pooling_kernelP3imgS0_ii --------------------------
	.section	.nv.constant0._Z14pooling_kernelP3imgS0_ii,"a",@progbits
	.sectionflags	@""
	.align	4
.nv.constant0._Z14pooling_kernelP3imgS0_ii:
	.zero		920


//--------------------- .nv.constant0._Z18convolution_kernelP3imgS0_P3keri --------------------------
	.section	.nv.constant0._Z18convolution_kernelP3imgS0_P3keri,"a",@progbits
	.sectionflags	@""
	.align	4
.nv.constant0._Z18convolution_kernelP3imgS0_P3keri:
	.zero		924


//--------------------- SYMBOLS --------------------------

	.type		.nv.reservedSmem.offset0,@object
	.size		.nv.reservedSmem.offset0,0x4
	.type		.nv.reservedSmem.cap,@object
	.size		.nv.reservedSmem.cap,0x4
